//
// Generated by NVIDIA NVVM Compiler
//
// Compiler Build ID: CL-36424714
// Cuda compilation tools, release 13.0, V13.0.88
// Based on NVVM 20.0.0
//

.version 9.0
.target sm_100
.address_size 64

	// .globl	_Z25exponentialIntegralKernelPfPdjjdd
.const .align 4 .f32 d_eulerConstantFloat = 0f3F13C468;
.const .align 8 .f64 d_eulerConstantDouble = 0d3FE2788CFC6FB619;
.const .align 4 .u32 d_maxIterations;

.visible .entry _Z25exponentialIntegralKernelPfPdjjdd(
	.param .u64 .ptr .align 1 _Z25exponentialIntegralKernelPfPdjjdd_param_0,
	.param .u64 .ptr .align 1 _Z25exponentialIntegralKernelPfPdjjdd_param_1,
	.param .u32 _Z25exponentialIntegralKernelPfPdjjdd_param_2,
	.param .u32 _Z25exponentialIntegralKernelPfPdjjdd_param_3,
	.param .f64 _Z25exponentialIntegralKernelPfPdjjdd_param_4,
	.param .f64 _Z25exponentialIntegralKernelPfPdjjdd_param_5
)
{
	.reg .pred 	%p<66>;
	.reg .b32 	%r<140>;
	.reg .b32 	%f<146>;
	.reg .b64 	%rd<9>;
	.reg .b64 	%fd<194>;

	ld.param.u64 	%rd3, [_Z25exponentialIntegralKernelPfPdjjdd_param_0];
	ld.param.u64 	%rd4, [_Z25exponentialIntegralKernelPfPdjjdd_param_1];
	ld.param.u32 	%r42, [_Z25exponentialIntegralKernelPfPdjjdd_param_2];
	ld.param.u32 	%r43, [_Z25exponentialIntegralKernelPfPdjjdd_param_3];
	ld.param.f64 	%fd48, [_Z25exponentialIntegralKernelPfPdjjdd_param_4];
	ld.param.f64 	%fd49, [_Z25exponentialIntegralKernelPfPdjjdd_param_5];
	mov.u32 	%r44, %ctaid.x;
	mov.u32 	%r45, %ntid.x;
	mov.u32 	%r46, %tid.x;
	mad.lo.s32 	%r126, %r44, %r45, %r46;
	sub.f64 	%fd1, %fd49, %fd48;
	setp.ge.u32 	%p1, %r126, %r43;
	@%p1 bra 	$L__BB0_64;
	setp.eq.s32 	%p2, %r42, 0;
	ld.const.f32 	%f1, [d_eulerConstantFloat];
	ld.const.u32 	%r2, [d_maxIterations];
	neg.f32 	%f2, %f1;
	mov.b32 	%r47, 1127219200;
	mov.b32 	%r48, -2147483648;
	mov.b64 	%fd2, {%r48, %r47};
	ld.const.f64 	%fd3, [d_eulerConstantDouble];
	neg.f64 	%fd4, %fd3;
	@%p2 bra 	$L__BB0_64;
	max.s32 	%r3, %r2, 1;
	add.s32 	%r49, %r42, 1;
	max.u32 	%r4, %r49, 2;
	cvt.rn.f64.u32 	%fd50, %r43;
	div.rn.f64 	%fd5, %fd1, %fd50;
	cvta.to.global.u64 	%rd1, %rd3;
	cvta.to.global.u64 	%rd2, %rd4;
$L__BB0_3:
	add.s32 	%r52, %r126, 1;
	cvt.rn.f64.s32 	%fd51, %r52;
	fma.rn.f64 	%fd6, %fd5, %fd51, %fd48;
	cvt.rn.f32.f64 	%f3, %fd6;
	setp.lt.f32 	%p3, %f3, 0f00800000;
	mul.f32 	%f47, %f3, 0f4B000000;
	selp.f32 	%f48, %f47, %f3, %p3;
	selp.f32 	%f49, 0fC1B80000, 0f00000000, %p3;
	mov.b32 	%r53, %f48;
	add.s32 	%r54, %r53, -1059760811;
	and.b32  	%r55, %r54, -8388608;
	sub.s32 	%r56, %r53, %r55;
	mov.b32 	%f50, %r56;
	cvt.rn.f32.s32 	%f51, %r55;
	fma.rn.f32 	%f52, %f51, 0f34000000, %f49;
	add.f32 	%f53, %f50, 0fBF800000;
	fma.rn.f32 	%f54, %f53, 0fBE055027, 0f3E1039F6;
	fma.rn.f32 	%f55, %f54, %f53, 0fBDF8CDCC;
	fma.rn.f32 	%f56, %f55, %f53, 0f3E0F2955;
	fma.rn.f32 	%f57, %f56, %f53, 0fBE2AD8B9;
	fma.rn.f32 	%f58, %f57, %f53, 0f3E4CED0B;
	fma.rn.f32 	%f59, %f58, %f53, 0fBE7FFF22;
	fma.rn.f32 	%f60, %f59, %f53, 0f3EAAAA78;
	fma.rn.f32 	%f61, %f60, %f53, 0fBF000000;
	mul.f32 	%f62, %f53, %f61;
	fma.rn.f32 	%f63, %f62, %f53, %f53;
	fma.rn.f32 	%f64, %f52, 0f3F317218, %f63;
	setp.gt.u32 	%p4, %r53, 2139095039;
	fma.rn.f32 	%f65, %f48, 0f7F800000, 0f7F800000;
	selp.f32 	%f66, %f65, %f64, %p4;
	setp.eq.f32 	%p5, %f48, 0f00000000;
	neg.f32 	%f67, %f66;
	selp.f32 	%f68, 0f7F800000, %f67, %p5;
	sub.f32 	%f4, %f68, %f1;
	neg.f32 	%f5, %f3;
	selp.f32 	%f6, 0fFF800000, %f66, %p5;
	fma.rn.f32 	%f69, %f3, 0fBBBB989D, 0f3F000000;
	cvt.sat.f32.f32 	%f70, %f69;
	mov.f32 	%f71, 0f4B400001;
	mov.f32 	%f72, 0f437C0000;
	fma.rm.f32 	%f73, %f70, %f72, %f71;
	add.f32 	%f74, %f73, 0fCB40007F;
	neg.f32 	%f75, %f74;
	fma.rn.f32 	%f76, %f3, 0fBFB8AA3B, %f75;
	fma.rn.f32 	%f7, %f3, 0fB2A57060, %f76;
	mov.b32 	%r57, %f73;
	shl.b32 	%r58, %r57, 23;
	mov.b32 	%f8, %r58;
	{
	.reg .b32 %temp; 
	mov.b64 	{%temp, %r59}, %fd6;
	}
	{
	.reg .b32 %temp; 
	mov.b64 	{%r60, %temp}, %fd6;
	}
	setp.lt.s32 	%p6, %r59, 1048576;
	mul.f64 	%fd52, %fd6, 0d4350000000000000;
	{
	.reg .b32 %temp; 
	mov.b64 	{%temp, %r61}, %fd52;
	}
	{
	.reg .b32 %temp; 
	mov.b64 	{%r62, %temp}, %fd52;
	}
	neg.f64 	%fd7, %fd6;
	fma.rn.f64 	%fd53, %fd6, 0dBFF71547652B82FE, 0d4338000000000000;
	{
	.reg .b32 %temp; 
	mov.b64 	{%r63, %temp}, %fd53;
	}
	mov.f64 	%fd54, 0dC338000000000000;
	add.rn.f64 	%fd55, %fd53, %fd54;
	fma.rn.f64 	%fd56, %fd55, 0dBFE62E42FEFA39EF, %fd7;
	fma.rn.f64 	%fd57, %fd55, 0dBC7ABC9E3B39803F, %fd56;
	fma.rn.f64 	%fd58, %fd57, 0d3E5ADE1569CE2BDF, 0d3E928AF3FCA213EA;
	fma.rn.f64 	%fd59, %fd58, %fd57, 0d3EC71DEE62401315;
	fma.rn.f64 	%fd60, %fd59, %fd57, 0d3EFA01997C89EB71;
	fma.rn.f64 	%fd61, %fd60, %fd57, 0d3F2A01A014761F65;
	fma.rn.f64 	%fd62, %fd61, %fd57, 0d3F56C16C1852B7AF;
	fma.rn.f64 	%fd63, %fd62, %fd57, 0d3F81111111122322;
	fma.rn.f64 	%fd64, %fd63, %fd57, 0d3FA55555555502A1;
	fma.rn.f64 	%fd65, %fd64, %fd57, 0d3FC5555555555511;
	fma.rn.f64 	%fd66, %fd65, %fd57, 0d3FE000000000000B;
	fma.rn.f64 	%fd67, %fd66, %fd57, 0d3FF0000000000000;
	fma.rn.f64 	%fd68, %fd67, %fd57, 0d3FF0000000000000;
	{
	.reg .b32 %temp; 
	mov.b64 	{%r64, %temp}, %fd68;
	}
	{
	.reg .b32 %temp; 
	mov.b64 	{%temp, %r65}, %fd68;
	}
	shl.b32 	%r66, %r63, 20;
	add.s32 	%r67, %r66, %r65;
	mov.b64 	%fd69, {%r64, %r67};
	{
	.reg .b32 %temp; 
	mov.b64 	{%temp, %r68}, %fd7;
	}
	mov.b32 	%f77, %r68;
	abs.f32 	%f78, %f77;
	setp.lt.f32 	%p7, %f78, 0f4086232B;
	setp.geu.f32 	%p8, %f78, 0f40874800;
	shr.u32 	%r69, %r63, 31;
	add.s32 	%r70, %r63, %r69;
	shr.s32 	%r71, %r70, 1;
	shl.b32 	%r72, %r71, 20;
	add.s32 	%r73, %r65, %r72;
	mov.b64 	%fd70, {%r64, %r73};
	sub.s32 	%r74, %r63, %r71;
	shl.b32 	%r75, %r74, 20;
	add.s32 	%r76, %r75, 1072693248;
	mov.b32 	%r127, 0;
	mov.b64 	%fd71, {%r127, %r76};
	mul.f64 	%fd72, %fd71, %fd70;
	selp.f64 	%fd73, %fd52, %fd6, %p6;
	selp.b32 	%r77, %r61, %r59, %p6;
	selp.b32 	%r78, %r62, %r60, %p6;
	add.s32 	%r6, %r77, -1;
	fma.rn.f64 	%fd74, %fd73, 0d7FF0000000000000, 0d7FF0000000000000;
	{
	.reg .b32 %temp; 
	mov.b64 	{%temp, %r79}, %fd73;
	}
	and.b32  	%r80, %r79, 2147483647;
	setp.eq.s32 	%p9, %r80, 0;
	selp.f64 	%fd8, 0dFFF0000000000000, %fd74, %p9;
	selp.b32 	%r81, -1077, -1023, %p6;
	shr.u32 	%r82, %r77, 20;
	add.s32 	%r7, %r81, %r82;
	and.b32  	%r83, %r77, 1048575;
	or.b32  	%r8, %r83, 1072693248;
	mov.b64 	%fd9, {%r78, %r8};
	{
	.reg .b32 %temp; 
	mov.b64 	{%r84, %temp}, %fd9;
	}
	{
	.reg .b32 %temp; 
	mov.b64 	{%temp, %r85}, %fd9;
	}
	add.s32 	%r86, %r85, -1048576;
	mov.b64 	%fd10, {%r84, %r86};
	selp.f64 	%fd75, 0d0000000000000000, %fd72, %p8;
	selp.f64 	%fd11, %fd69, %fd75, %p7;
	mov.b32 	%r128, 1;
$L__BB0_4:
	setp.eq.f32 	%p10, %f3, 0f00000000;
	setp.lt.f32 	%p11, %f3, 0f00000000;
	add.s32 	%r11, %r127, -1;
	mad.lo.s32 	%r12, %r127, %r43, %r126;
	setp.lt.s32 	%p12, %r128, 0;
	setp.eq.s32 	%p13, %r128, 1;
	and.pred  	%p14, %p10, %p13;
	or.pred  	%p15, %p11, %p14;
	or.pred  	%p16, %p12, %p15;
	mov.f32 	%f145, 0f7FC00000;
	@%p16 bra 	$L__BB0_33;
	setp.leu.f32 	%p17, %f3, 0f3F800000;
	@%p17 bra 	$L__BB0_12;
	setp.lt.s32 	%p34, %r2, 1;
	cvt.rn.f32.u32 	%f117, %r128;
	add.f32 	%f131, %f3, %f117;
	rcp.rn.f32 	%f129, %f131;
	@%p34 bra 	$L__BB0_11;
	mov.f32 	%f132, 0f7149F2CA;
	mov.b32 	%r129, 1;
	mov.f32 	%f130, %f129;
	bra.uni 	$L__BB0_9;
$L__BB0_8:
	add.s32 	%r13, %r129, 1;
	setp.eq.s32 	%p36, %r129, %r2;
	mov.u32 	%r129, %r13;
	@%p36 bra 	$L__BB0_11;
$L__BB0_9:
	add.s32 	%r99, %r129, %r127;
	mul.lo.s32 	%r100, %r129, %r99;
	neg.s32 	%r101, %r100;
	cvt.rn.f32.s32 	%f119, %r101;
	add.f32 	%f131, %f131, 0f40000000;
	fma.rn.f32 	%f120, %f130, %f119, %f131;
	rcp.rn.f32 	%f130, %f120;
	div.rn.f32 	%f121, %f119, %f132;
	add.f32 	%f132, %f131, %f121;
	mul.f32 	%f122, %f132, %f130;
	mul.f32 	%f129, %f129, %f122;
	add.f32 	%f123, %f122, 0fBF800000;
	abs.f32 	%f124, %f123;
	setp.gtu.f32 	%p35, %f124, 0f26901D7D;
	@%p35 bra 	$L__BB0_8;
	ex2.approx.ftz.f32 	%f125, %f7;
	mul.f32 	%f126, %f125, %f8;
	mul.f32 	%f145, %f129, %f126;
	bra.uni 	$L__BB0_33;
$L__BB0_11:
	ex2.approx.ftz.f32 	%f127, %f7;
	mul.f32 	%f128, %f127, %f8;
	mul.f32 	%f145, %f129, %f128;
	bra.uni 	$L__BB0_33;
$L__BB0_12:
	setp.eq.s32 	%p18, %r127, 0;
	mov.f32 	%f145, %f4;
	@%p18 bra 	$L__BB0_14;
	cvt.rn.f32.u32 	%f80, %r127;
	rcp.rn.f32 	%f145, %f80;
$L__BB0_14:
	setp.lt.s32 	%p19, %r2, 1;
	@%p19 bra 	$L__BB0_33;
	setp.gt.u32 	%p20, %r128, 1;
	@%p20 bra 	$L__BB0_19;
	neg.s32 	%r135, %r2;
	neg.s32 	%r133, %r127;
	mov.f32 	%f143, 0f3F800000;
	mov.b32 	%r134, 0;
$L__BB0_17:
	add.s32 	%r134, %r134, 1;
	cvt.rn.f32.u32 	%f82, %r134;
	div.rn.f32 	%f83, %f5, %f82;
	mul.f32 	%f143, %f143, %f83;
	setp.eq.s32 	%p21, %r133, -1;
	@%p21 bra 	$L__BB0_31;
	neg.f32 	%f84, %f143;
	add.s32 	%r88, %r133, 1;
	cvt.rn.f32.s32 	%f85, %r88;
	div.rn.f32 	%f144, %f84, %f85;
	bra.uni 	$L__BB0_32;
$L__BB0_19:
	and.b32  	%r17, %r127, 3;
	and.b32  	%r18, %r127, -4;
	mov.b32 	%r130, 1;
	mov.f32 	%f136, 0f3F800000;
$L__BB0_20:
	cvt.rn.f32.u32 	%f91, %r130;
	div.rn.f32 	%f92, %f5, %f91;
	mul.f32 	%f136, %f136, %f92;
	setp.eq.s32 	%p25, %r130, %r127;
	@%p25 bra 	$L__BB0_23;
	neg.f32 	%f93, %f136;
	sub.s32 	%r90, %r130, %r127;
	cvt.rn.f32.s32 	%f94, %r90;
	div.rn.f32 	%f138, %f93, %f94;
$L__BB0_22:
	add.f32 	%f145, %f145, %f138;
	abs.f32 	%f114, %f138;
	abs.f32 	%f115, %f145;
	mul.f32 	%f116, %f115, 0f26901D7D;
	setp.lt.f32 	%p31, %f114, %f116;
	add.s32 	%r22, %r130, 1;
	setp.eq.s32 	%p32, %r130, %r2;
	or.pred  	%p33, %p31, %p32;
	mov.u32 	%r130, %r22;
	@%p33 bra 	$L__BB0_33;
	bra.uni 	$L__BB0_20;
$L__BB0_23:
	setp.lt.u32 	%p26, %r11, 3;
	mov.b32 	%r132, 1;
	mov.f32 	%f141, %f2;
	@%p26 bra 	$L__BB0_26;
	mov.b32 	%r132, 1;
	mov.f32 	%f141, %f2;
$L__BB0_25:
	cvt.rn.f32.u32 	%f96, %r132;
	rcp.rn.f32 	%f97, %f96;
	add.f32 	%f98, %f141, %f97;
	add.s32 	%r93, %r132, 1;
	cvt.rn.f32.u32 	%f99, %r93;
	rcp.rn.f32 	%f100, %f99;
	add.f32 	%f101, %f98, %f100;
	add.s32 	%r94, %r132, 2;
	cvt.rn.f32.u32 	%f102, %r94;
	rcp.rn.f32 	%f103, %f102;
	add.f32 	%f104, %f101, %f103;
	add.s32 	%r95, %r132, 3;
	cvt.rn.f32.u32 	%f105, %r95;
	rcp.rn.f32 	%f106, %f105;
	add.f32 	%f141, %f104, %f106;
	add.s32 	%r132, %r132, 4;
	setp.eq.s32 	%p27, %r95, %r18;
	@%p27 bra 	$L__BB0_26;
	bra.uni 	$L__BB0_25;
$L__BB0_26:
	setp.eq.s32 	%p28, %r17, 0;
	@%p28 bra 	$L__BB0_30;
	setp.eq.s32 	%p29, %r17, 1;
	cvt.rn.f32.u32 	%f107, %r132;
	rcp.rn.f32 	%f108, %f107;
	add.f32 	%f141, %f141, %f108;
	@%p29 bra 	$L__BB0_30;
	setp.eq.s32 	%p30, %r17, 2;
	add.s32 	%r96, %r132, 1;
	cvt.rn.f32.u32 	%f109, %r96;
	rcp.rn.f32 	%f110, %f109;
	add.f32 	%f141, %f141, %f110;
	@%p30 bra 	$L__BB0_30;
	add.s32 	%r97, %r132, 2;
	cvt.rn.f32.u32 	%f111, %r97;
	rcp.rn.f32 	%f112, %f111;
	add.f32 	%f141, %f141, %f112;
$L__BB0_30:
	sub.f32 	%f113, %f141, %f6;
	mul.f32 	%f138, %f136, %f113;
	bra.uni 	$L__BB0_22;
$L__BB0_31:
	sub.f32 	%f86, %f2, %f6;
	mul.f32 	%f144, %f143, %f86;
$L__BB0_32:
	add.f32 	%f145, %f145, %f144;
	abs.f32 	%f87, %f144;
	abs.f32 	%f88, %f145;
	mul.f32 	%f89, %f88, 0f26901D7D;
	setp.geu.f32 	%p22, %f87, %f89;
	add.s32 	%r135, %r135, 1;
	setp.ne.s32 	%p23, %r135, 0;
	add.s32 	%r133, %r133, 1;
	and.pred  	%p24, %p22, %p23;
	@%p24 bra 	$L__BB0_17;
$L__BB0_33:
	setp.eq.f64 	%p38, %fd6, 0d0000000000000000;
	setp.lt.f64 	%p39, %fd6, 0d0000000000000000;
	mul.wide.s32 	%rd5, %r12, 4;
	add.s64 	%rd6, %rd1, %rd5;
	st.global.f32 	[%rd6], %f145;
	setp.lt.u32 	%p40, %r128, 2;
	and.pred  	%p41, %p38, %p40;
	or.pred  	%p42, %p39, %p41;
	or.pred  	%p43, %p12, %p42;
	mov.f64 	%fd193, 0d7FF8000000000000;
	@%p43 bra 	$L__BB0_62;
	setp.leu.f64 	%p44, %fd6, 0d3FF0000000000000;
	@%p44 bra 	$L__BB0_41;
	setp.lt.s32 	%p61, %r2, 1;
	cvt.rn.f64.u32 	%fd170, %r128;
	add.f64 	%fd180, %fd6, %fd170;
	rcp.rn.f64 	%fd178, %fd180;
	@%p61 bra 	$L__BB0_40;
	mov.f64 	%fd181, 0d7E37E43C8800759C;
	mov.b32 	%r136, 1;
	mov.f64 	%fd179, %fd178;
	bra.uni 	$L__BB0_38;
$L__BB0_37:
	add.s32 	%r30, %r136, 1;
	setp.eq.s32 	%p63, %r136, %r2;
	mov.u32 	%r136, %r30;
	@%p63 bra 	$L__BB0_40;
$L__BB0_38:
	add.s32 	%r121, %r136, %r127;
	mul.lo.s32 	%r122, %r136, %r121;
	neg.s32 	%r123, %r122;
	cvt.rn.f64.s32 	%fd172, %r123;
	add.f64 	%fd180, %fd180, 0d4000000000000000;
	fma.rn.f64 	%fd173, %fd179, %fd172, %fd180;
	rcp.rn.f64 	%fd179, %fd173;
	div.rn.f64 	%fd174, %fd172, %fd181;
	add.f64 	%fd181, %fd180, %fd174;
	mul.f64 	%fd175, %fd181, %fd179;
	mul.f64 	%fd178, %fd178, %fd175;
	add.f64 	%fd176, %fd175, 0dBFF0000000000000;
	abs.f64 	%fd177, %fd176;
	setp.gtu.f64 	%p62, %fd177, 0d39B4484BFEEBC2A0;
	@%p62 bra 	$L__BB0_37;
	mul.f64 	%fd193, %fd178, %fd11;
	bra.uni 	$L__BB0_62;
$L__BB0_40:
	mul.f64 	%fd193, %fd178, %fd11;
	bra.uni 	$L__BB0_62;
$L__BB0_41:
	setp.eq.s32 	%p45, %r127, 0;
	@%p45 bra 	$L__BB0_43;
	cvt.rn.f64.s32 	%fd77, %r127;
	rcp.rn.f64 	%fd193, %fd77;
	bra.uni 	$L__BB0_46;
$L__BB0_43:
	setp.gt.u32 	%p46, %r6, 2146435070;
	mov.f64 	%fd183, %fd8;
	@%p46 bra 	$L__BB0_45;
	setp.gt.u32 	%p47, %r8, 1073127582;
	selp.f64 	%fd78, %fd10, %fd9, %p47;
	selp.u32 	%r102, 1, 0, %p47;
	add.s32 	%r103, %r7, %r102;
	add.f64 	%fd79, %fd78, 0dBFF0000000000000;
	add.f64 	%fd80, %fd78, 0d3FF0000000000000;
	rcp.approx.ftz.f64 	%fd81, %fd80;
	neg.f64 	%fd82, %fd80;
	fma.rn.f64 	%fd83, %fd82, %fd81, 0d3FF0000000000000;
	fma.rn.f64 	%fd84, %fd83, %fd83, %fd83;
	fma.rn.f64 	%fd85, %fd84, %fd81, %fd81;
	mul.f64 	%fd86, %fd79, %fd85;
	fma.rn.f64 	%fd87, %fd79, %fd85, %fd86;
	mul.f64 	%fd88, %fd87, %fd87;
	fma.rn.f64 	%fd89, %fd88, 0d3EB1380B3AE80F1E, 0d3ED0EE258B7A8B04;
	fma.rn.f64 	%fd90, %fd89, %fd88, 0d3EF3B2669F02676F;
	fma.rn.f64 	%fd91, %fd90, %fd88, 0d3F1745CBA9AB0956;
	fma.rn.f64 	%fd92, %fd91, %fd88, 0d3F3C71C72D1B5154;
	fma.rn.f64 	%fd93, %fd92, %fd88, 0d3F624924923BE72D;
	fma.rn.f64 	%fd94, %fd93, %fd88, 0d3F8999999999A3C4;
	fma.rn.f64 	%fd95, %fd94, %fd88, 0d3FB5555555555554;
	sub.f64 	%fd96, %fd79, %fd87;
	add.f64 	%fd97, %fd96, %fd96;
	neg.f64 	%fd98, %fd87;
	fma.rn.f64 	%fd99, %fd98, %fd79, %fd97;
	mul.f64 	%fd100, %fd85, %fd99;
	mul.f64 	%fd101, %fd88, %fd95;
	fma.rn.f64 	%fd102, %fd101, %fd87, %fd100;
	xor.b32  	%r104, %r103, -2147483648;
	mov.b32 	%r105, 1127219200;
	mov.b64 	%fd103, {%r104, %r105};
	sub.f64 	%fd104, %fd103, %fd2;
	fma.rn.f64 	%fd105, %fd104, 0d3FE62E42FEFA39EF, %fd87;
	fma.rn.f64 	%fd106, %fd104, 0dBFE62E42FEFA39EF, %fd105;
	sub.f64 	%fd107, %fd106, %fd87;
	sub.f64 	%fd108, %fd102, %fd107;
	fma.rn.f64 	%fd109, %fd104, 0d3C7ABC9E3B39803F, %fd108;
	add.f64 	%fd183, %fd105, %fd109;
$L__BB0_45:
	neg.f64 	%fd110, %fd183;
	sub.f64 	%fd193, %fd110, %fd3;
$L__BB0_46:
	setp.lt.s32 	%p48, %r2, 1;
	@%p48 bra 	$L__BB0_62;
	and.b32  	%r32, %r127, 3;
	and.b32  	%r33, %r127, -4;
	mov.b32 	%r137, 1;
	mov.f64 	%fd186, 0d3FF0000000000000;
$L__BB0_48:
	cvt.rn.f64.u32 	%fd112, %r137;
	div.rn.f64 	%fd113, %fd7, %fd112;
	mul.f64 	%fd186, %fd186, %fd113;
	setp.eq.s32 	%p49, %r137, %r127;
	@%p49 bra 	$L__BB0_50;
	neg.f64 	%fd114, %fd186;
	sub.s32 	%r107, %r137, %r127;
	cvt.rn.f64.s32 	%fd115, %r107;
	div.rn.f64 	%fd192, %fd114, %fd115;
	bra.uni 	$L__BB0_61;
$L__BB0_50:
	mov.f64 	%fd190, %fd4;
	@%p40 bra 	$L__BB0_58;
	setp.lt.u32 	%p51, %r11, 3;
	mov.b32 	%r139, 1;
	mov.f64 	%fd190, %fd4;
	@%p51 bra 	$L__BB0_54;
	mov.b32 	%r139, 1;
	mov.f64 	%fd190, %fd4;
$L__BB0_53:
	cvt.rn.f64.u32 	%fd117, %r139;
	rcp.rn.f64 	%fd118, %fd117;
	add.f64 	%fd119, %fd190, %fd118;
	add.s32 	%r110, %r139, 1;
	cvt.rn.f64.u32 	%fd120, %r110;
	rcp.rn.f64 	%fd121, %fd120;
	add.f64 	%fd122, %fd119, %fd121;
	add.s32 	%r111, %r139, 2;
	cvt.rn.f64.u32 	%fd123, %r111;
	rcp.rn.f64 	%fd124, %fd123;
	add.f64 	%fd125, %fd122, %fd124;
	add.s32 	%r112, %r139, 3;
	cvt.rn.f64.u32 	%fd126, %r112;
	rcp.rn.f64 	%fd127, %fd126;
	add.f64 	%fd190, %fd125, %fd127;
	add.s32 	%r139, %r139, 4;
	setp.ne.s32 	%p52, %r112, %r33;
	@%p52 bra 	$L__BB0_53;
$L__BB0_54:
	setp.eq.s32 	%p53, %r32, 0;
	@%p53 bra 	$L__BB0_58;
	setp.eq.s32 	%p54, %r32, 1;
	cvt.rn.f64.u32 	%fd128, %r139;
	rcp.rn.f64 	%fd129, %fd128;
	add.f64 	%fd190, %fd190, %fd129;
	@%p54 bra 	$L__BB0_58;
	setp.eq.s32 	%p55, %r32, 2;
	add.s32 	%r113, %r139, 1;
	cvt.rn.f64.u32 	%fd130, %r113;
	rcp.rn.f64 	%fd131, %fd130;
	add.f64 	%fd190, %fd190, %fd131;
	@%p55 bra 	$L__BB0_58;
	add.s32 	%r114, %r139, 2;
	cvt.rn.f64.u32 	%fd132, %r114;
	rcp.rn.f64 	%fd133, %fd132;
	add.f64 	%fd190, %fd190, %fd133;
$L__BB0_58:
	setp.gt.u32 	%p56, %r6, 2146435070;
	mov.f64 	%fd191, %fd8;
	@%p56 bra 	$L__BB0_60;
	setp.gt.u32 	%p57, %r8, 1073127582;
	selp.f64 	%fd134, %fd10, %fd9, %p57;
	selp.u32 	%r115, 1, 0, %p57;
	add.s32 	%r116, %r7, %r115;
	add.f64 	%fd135, %fd134, 0dBFF0000000000000;
	add.f64 	%fd136, %fd134, 0d3FF0000000000000;
	rcp.approx.ftz.f64 	%fd137, %fd136;
	neg.f64 	%fd138, %fd136;
	fma.rn.f64 	%fd139, %fd138, %fd137, 0d3FF0000000000000;
	fma.rn.f64 	%fd140, %fd139, %fd139, %fd139;
	fma.rn.f64 	%fd141, %fd140, %fd137, %fd137;
	mul.f64 	%fd142, %fd135, %fd141;
	fma.rn.f64 	%fd143, %fd135, %fd141, %fd142;
	mul.f64 	%fd144, %fd143, %fd143;
	fma.rn.f64 	%fd145, %fd144, 0d3EB1380B3AE80F1E, 0d3ED0EE258B7A8B04;
	fma.rn.f64 	%fd146, %fd145, %fd144, 0d3EF3B2669F02676F;
	fma.rn.f64 	%fd147, %fd146, %fd144, 0d3F1745CBA9AB0956;
	fma.rn.f64 	%fd148, %fd147, %fd144, 0d3F3C71C72D1B5154;
	fma.rn.f64 	%fd149, %fd148, %fd144, 0d3F624924923BE72D;
	fma.rn.f64 	%fd150, %fd149, %fd144, 0d3F8999999999A3C4;
	fma.rn.f64 	%fd151, %fd150, %fd144, 0d3FB5555555555554;
	sub.f64 	%fd152, %fd135, %fd143;
	add.f64 	%fd153, %fd152, %fd152;
	neg.f64 	%fd154, %fd143;
	fma.rn.f64 	%fd155, %fd154, %fd135, %fd153;
	mul.f64 	%fd156, %fd141, %fd155;
	mul.f64 	%fd157, %fd144, %fd151;
	fma.rn.f64 	%fd158, %fd157, %fd143, %fd156;
	xor.b32  	%r117, %r116, -2147483648;
	mov.b32 	%r118, 1127219200;
	mov.b64 	%fd159, {%r117, %r118};
	sub.f64 	%fd160, %fd159, %fd2;
	fma.rn.f64 	%fd161, %fd160, 0d3FE62E42FEFA39EF, %fd143;
	fma.rn.f64 	%fd162, %fd160, 0dBFE62E42FEFA39EF, %fd161;
	sub.f64 	%fd163, %fd162, %fd143;
	sub.f64 	%fd164, %fd158, %fd163;
	fma.rn.f64 	%fd165, %fd160, 0d3C7ABC9E3B39803F, %fd164;
	add.f64 	%fd191, %fd161, %fd165;
$L__BB0_60:
	sub.f64 	%fd166, %fd190, %fd191;
	mul.f64 	%fd192, %fd186, %fd166;
$L__BB0_61:
	add.f64 	%fd193, %fd193, %fd192;
	abs.f64 	%fd167, %fd192;
	abs.f64 	%fd168, %fd193;
	mul.f64 	%fd169, %fd168, 0d39B4484BFEEBC2A0;
	setp.geu.f64 	%p58, %fd167, %fd169;
	add.s32 	%r38, %r137, 1;
	setp.ne.s32 	%p59, %r137, %r3;
	and.pred  	%p60, %p58, %p59;
	mov.u32 	%r137, %r38;
	@%p60 bra 	$L__BB0_48;
$L__BB0_62:
	mul.wide.s32 	%rd7, %r12, 8;
	add.s64 	%rd8, %rd2, %rd7;
	st.global.f64 	[%rd8], %fd193;
	add.s32 	%r128, %r127, 2;
	setp.ne.s32 	%p64, %r128, %r4;
	add.s32 	%r127, %r127, 1;
	@%p64 bra 	$L__BB0_4;
	mov.u32 	%r124, %nctaid.x;
	mov.u32 	%r125, %ntid.x;
	mad.lo.s32 	%r126, %r124, %r125, %r126;
	setp.lt.u32 	%p65, %r126, %r43;
	@%p65 bra 	$L__BB0_3;
$L__BB0_64:
	ret;

}


// ===== COMPILED SASS (sm_100) =====

	.target	sm_100

	.elftype	@"ET_EXEC"


//--------------------- .note.nv.tkinfo           --------------------------
	.section	.note.nv.tkinfo,"",@"SHT_NOTE"
	.sectionflags	@"SHF_NOTE_NV_TKINFO"
	.tkinfo
        /*0018*/ 	.word	0x00000002
        /*0030*/ 	.string	""
        /*0030*/ 	.string	"ptxas"
        /*0030*/ 	.string	"Cuda compilation tools, release 13.0, V13.0.88"
        /*0030*/ 	.string	"Build cuda_13.0.r13.0/compiler.36424714_0"
        /*0030*/ 	.string	"-arch sm_100 -m 64 "



//--------------------- .note.nv.cuinfo           --------------------------
	.section	.note.nv.cuinfo,"",@"SHT_NOTE"
	.sectionflags	@"SHF_NOTE_NV_CUINFO"
        /*0018*/ 	.short	0x0002
        /*001a*/ 	.short	0x0064
        /*001c*/ 	.short	0x0082
	.zero		2


//--------------------- .nv.info                  --------------------------
	.section	.nv.info,"",@"SHT_CUDA_INFO"
	.align	4


	//----- nvinfo : EIATTR_REGCOUNT
	.align		4
        /*0000*/ 	.byte	0x04, 0x2f
        /*0002*/ 	.short	(.L_4 - .L_3)
	.align		4
.L_3:
        /*0004*/ 	.word	index@(_Z25exponentialIntegralKernelPfPdjjdd)
        /*0008*/ 	.word	0x00000034


	//----- nvinfo : EIATTR_FRAME_SIZE
	.align		4
.L_4:
        /*000c*/ 	.byte	0x04, 0x11
        /*000e*/ 	.short	(.L_6 - .L_5)
	.align		4
.L_5:
        /*0010*/ 	.word	index@($__internal_3_$__cuda_sm3x_div_rn_noftz_f32_slowpath)
        /*0014*/ 	.word	0x00000000


	//----- nvinfo : EIATTR_FRAME_SIZE
	.align		4
.L_6:
        /*0018*/ 	.byte	0x04, 0x11
        /*001a*/ 	.short	(.L_8 - .L_7)
	.align		4
.L_7:
        /*001c*/ 	.word	index@($__internal_2_$__cuda_sm20_rcp_rn_f32_slowpath)
        /*0020*/ 	.word	0x00000000


	//----- nvinfo : EIATTR_FRAME_SIZE
	.align		4
.L_8:
        /*0024*/ 	.byte	0x04, 0x11
        /*0026*/ 	.short	(.L_10 - .L_9)
	.align		4
.L_9:
        /*0028*/ 	.word	index@($__internal_1_$__cuda_sm20_div_rn_f64_full)
        /*002c*/ 	.word	0x00000000


	//----- nvinfo : EIATTR_FRAME_SIZE
	.align		4
.L_10:
        /*0030*/ 	.byte	0x04, 0x11
        /*0032*/ 	.short	(.L_12 - .L_11)
	.align		4
.L_11:
        /*0034*/ 	.word	index@($__internal_0_$__cuda_sm20_dblrcp_rn_slowpath_v3)
        /*0038*/ 	.word	0x00000000


	//----- nvinfo : EIATTR_FRAME_SIZE
	.align		4
.L_12:
        /*003c*/ 	.byte	0x04, 0x11
        /*003e*/ 	.short	(.L_14 - .L_13)
	.align		4
.L_13:
        /*0040*/ 	.word	index@(_Z25exponentialIntegralKernelPfPdjjdd)
        /*0044*/ 	.word	0x00000000


	//----- nvinfo : EIATTR_MIN_STACK_SIZE
	.align		4
.L_14:
        /*0048*/ 	.byte	0x04, 0x12
        /*004a*/ 	.short	(.L_16 - .L_15)
	.align		4
.L_15:
        /*004c*/ 	.word	index@(_Z25exponentialIntegralKernelPfPdjjdd)
        /*0050*/ 	.word	0x00000000
.L_16:


//--------------------- .nv.compat                --------------------------
	.section	.nv.compat,"",@"SHT_CUDA_COMPAT_INFO"
	.align	4
        /*0000*/ 	.byte	0x02, 0x09, 0x00, 0x00, 0x02, 0x02, 0x01, 0x00, 0x02, 0x05, 0x05, 0x00, 0x03, 0x07, 0x01, 0x01
        /*0010*/ 	.byte	0x02, 0x03, 0x00, 0x00, 0x02, 0x06, 0x01, 0x00, 0x04, 0x0b, 0x08, 0x00, 0x01, 0x00, 0x00, 0x00
        /*0020*/ 	.byte	0x00, 0x00, 0x00, 0x00


//--------------------- .nv.info._Z25exponentialIntegralKernelPfPdjjdd --------------------------
	.section	.nv.info._Z25exponentialIntegralKernelPfPdjjdd,"",@"SHT_CUDA_INFO"
	.sectionflags	@""
	.align	4


	//----- nvinfo : EIATTR_CUDA_API_VERSION
	.align		4
        /*0000*/ 	.byte	0x04, 0x37
        /*0002*/ 	.short	(.L_18 - .L_17)
.L_17:
        /*0004*/ 	.word	0x00000082


	//----- nvinfo : EIATTR_KPARAM_INFO
	.align		4
.L_18:
        /*0008*/ 	.byte	0x04, 0x17
        /*000a*/ 	.short	(.L_20 - .L_19)
.L_19:
        /*000c*/ 	.word	0x00000000
        /*0010*/ 	.short	0x0005
        /*0012*/ 	.short	0x0020
        /*0014*/ 	.byte	0x00, 0xf0, 0x21, 0x00


	//----- nvinfo : EIATTR_KPARAM_INFO
	.align		4
.L_20:
        /*0018*/ 	.byte	0x04, 0x17
        /*001a*/ 	.short	(.L_22 - .L_21)
.L_21:
        /*001c*/ 	.word	0x00000000
        /*0020*/ 	.short	0x0004
        /*0022*/ 	.short	0x0018
        /*0024*/ 	.byte	0x00, 0xf0, 0x21, 0x00


	//----- nvinfo : EIATTR_KPARAM_INFO
	.align		4
.L_22:
        /*0028*/ 	.byte	0x04, 0x17
        /*002a*/ 	.short	(.L_24 - .L_23)
.L_23:
        /*002c*/ 	.word	0x00000000
        /*0030*/ 	.short	0x0003
        /*0032*/ 	.short	0x0014
        /*0034*/ 	.byte	0x00, 0xf0, 0x11, 0x00


	//----- nvinfo : EIATTR_KPARAM_INFO
	.align		4
.L_24:
        /*0038*/ 	.byte	0x04, 0x17
        /*003a*/ 	.short	(.L_26 - .L_25)
.L_25:
        /*003c*/ 	.word	0x00000000
        /*0040*/ 	.short	0x0002
        /*0042*/ 	.short	0x0010
        /*0044*/ 	.byte	0x00, 0xf0, 0x11, 0x00


	//----- nvinfo : EIATTR_KPARAM_INFO
	.align		4
.L_26:
        /*0048*/ 	.byte	0x04, 0x17
        /*004a*/ 	.short	(.L_28 - .L_27)
.L_27:
        /*004c*/ 	.word	0x00000000
        /*0050*/ 	.short	0x0001
        /*0052*/ 	.short	0x0008
        /*0054*/ 	.byte	0x00, 0xf5, 0x21, 0x00


	//----- nvinfo : EIATTR_KPARAM_INFO
	.align		4
.L_28:
        /*0058*/ 	.byte	0x04, 0x17
        /*005a*/ 	.short	(.L_30 - .L_29)
.L_29:
        /*005c*/ 	.word	0x00000000
        /*0060*/ 	.short	0x0000
        /*0062*/ 	.short	0x0000
        /*0064*/ 	.byte	0x00, 0xf5, 0x21, 0x00


	//----- nvinfo : EIATTR_SPARSE_MMA_MASK
	.align		4
.L_30:
        /*0068*/ 	.byte	0x03, 0x50
        /*006a*/ 	.short	0x0000


	//----- nvinfo : EIATTR_MAXREG_COUNT
	.align		4
        /*006c*/ 	.byte	0x03, 0x1b
        /*006e*/ 	.short	0x00ff


	//----- nvinfo : EIATTR_MERCURY_ISA_VERSION
	.align		4
        /*0070*/ 	.byte	0x03, 0x5f
        /*0072*/ 	.short	0x0101


	//----- nvinfo : EIATTR_VRC_CTA_INIT_COUNT
	.align		4
        /*0074*/ 	.byte	0x02, 0x4a
	.zero		1
	.zero		1


	//----- nvinfo : EIATTR_EXIT_INSTR_OFFSETS
	.align		4
        /*0078*/ 	.byte	0x04, 0x1c
        /*007a*/ 	.short	(.L_32 - .L_31)


	//   ....[0]....
.L_31:
        /*007c*/ 	.word	0x00000070


	//   ....[1]....
        /*0080*/ 	.word	0x000000d0


	//   ....[2]....
        /*0084*/ 	.word	0x00003c80


	//----- nvinfo : EIATTR_CRS_STACK_SIZE
	.align		4
.L_32:
        /*0088*/ 	.byte	0x04, 0x1e
        /*008a*/ 	.short	(.L_34 - .L_33)
.L_33:
        /*008c*/ 	.word	0x00000000


	//----- nvinfo : EIATTR_CBANK_PARAM_SIZE
	.align		4
.L_34:
        /*0090*/ 	.byte	0x03, 0x19
        /*0092*/ 	.short	0x0028


	//----- nvinfo : EIATTR_PARAM_CBANK
	.align		4
        /*0094*/ 	.byte	0x04, 0x0a
        /*0096*/ 	.short	(.L_36 - .L_35)
	.align		4
.L_35:
        /*0098*/ 	.word	index@(.nv.constant0._Z25exponentialIntegralKernelPfPdjjdd)
        /*009c*/ 	.short	0x0380
        /*009e*/ 	.short	0x0028


	//----- nvinfo : EIATTR_SW_WAR
	.align		4
.L_36:
        /*00a0*/ 	.byte	0x04, 0x36
        /*00a2*/ 	.short	(.L_38 - .L_37)
.L_37:
        /*00a4*/ 	.word	0x00000008
.L_38:


//--------------------- .nv.callgraph             --------------------------
	.section	.nv.callgraph,"",@"SHT_CUDA_CALLGRAPH"
	.align	4
	.sectionentsize	8
	.align		4
        /*0000*/ 	.word	0x00000000
	.align		4
        /*0004*/ 	.word	0xffffffff
	.align		4
        /*0008*/ 	.word	0x00000000
	.align		4
        /*000c*/ 	.word	0xfffffffe
	.align		4
        /*0010*/ 	.word	0x00000000
	.align		4
        /*0014*/ 	.word	0xfffffffd
	.align		4
        /*0018*/ 	.word	0x00000000
	.align		4
        /*001c*/ 	.word	0xfffffffc


//--------------------- .nv.constant3             --------------------------
	.section	.nv.constant3,"a",@progbits
	.align	8
.nv.constant3:
	.type		d_eulerConstantFloat,@object
	.size		d_eulerConstantFloat,(.L_0 - d_eulerConstantFloat)
d_eulerConstantFloat:
        /*0000*/ 	.byte	0x68, 0xc4, 0x13, 0x3f
.L_0:
	.zero		4
	.type		d_eulerConstantDouble,@object
	.size		d_eulerConstantDouble,(d_maxIterations - d_eulerConstantDouble)
d_eulerConstantDouble:
        /*0008*/ 	.byte	0x19, 0xb6, 0x6f, 0xfc, 0x8c, 0x78, 0xe2, 0x3f
	.type		d_maxIterations,@object
	.size		d_maxIterations,(.L_2 - d_maxIterations)
d_maxIterations:
	.zero		4
.L_2:


//--------------------- .text._Z25exponentialIntegralKernelPfPdjjdd --------------------------
	.section	.text._Z25exponentialIntegralKernelPfPdjjdd,"ax",@progbits
	.align	128
        .global         _Z25exponentialIntegralKernelPfPdjjdd
        .type           _Z25exponentialIntegralKernelPfPdjjdd,@function
        .size           _Z25exponentialIntegralKernelPfPdjjdd,(.L_x_119 - _Z25exponentialIntegralKernelPfPdjjdd)
        .other          _Z25exponentialIntegralKernelPfPdjjdd,@"STO_CUDA_ENTRY STV_DEFAULT"
_Z25exponentialIntegralKernelPfPdjjdd:
.text._Z25exponentialIntegralKernelPfPdjjdd:
[----:B------:R-:W-:Y:S01]  /*0000*/  LDC R1, c[0x0][0x37c] ;  /* 0x0000df00ff017b82 */ /* 0x000fe20000000800 */
[----:B------:R-:W0:Y:S07]  /*0010*/  S2R R0, SR_TID.X ;  /* 0x0000000000007919 */ /* 0x000e2e0000002100 */
[----:B------:R-:W0:Y:S01]  /*0020*/  S2UR UR4, SR_CTAID.X ;  /* 0x00000000000479c3 */ /* 0x000e220000002500 */
[----:B------:R-:W1:Y:S07]  /*0030*/  LDCU UR5, c[0x0][0x394] ;  /* 0x00007280ff0577ac */ /* 0x000e6e0008000800 */
[----:B------:R-:W0:Y:S02]  /*0040*/  LDC R15, c[0x0][0x360] ;  /* 0x0000d800ff0f7b82 */ /* 0x000e240000000800 */
[----:B0-----:R-:W-:-:S05]  /*0050*/  IMAD R15, R15, UR4, R0 ;  /* 0x000000040f0f7c24 */ /* 0x001fca000f8e0200 */
[----:B-1----:R-:W-:-:S13]  /*0060*/  ISETP.GE.U32.AND P0, PT, R15, UR5, PT ;  /* 0x000000050f007c0c */ /* 0x002fda000bf06070 */
[----:B------:R-:W-:Y:S05]  /*0070*/  @P0 EXIT ;  /* 0x000000000000094d */ /* 0x000fea0003800000 */
[----:B------:R-:W0:Y:S01]  /*0080*/  LDC R14, c[0x0][0x390] ;  /* 0x0000e400ff0e7b82 */ /* 0x000e220000000800 */
[----:B------:R-:W1:Y:S07]  /*0090*/  LDCU.64 UR6, c[0x0][0x3a0] ;  /* 0x00007400ff0677ac */ /* 0x000e6e0008000a00 */
[----:B------:R-:W1:Y:S01]  /*00a0*/  LDC.64 R28, c[0x0][0x398] ;  /* 0x0000e600ff1c7b82 */ /* 0x000e620000000a00 */
[----:B0-----:R-:W-:Y:S01]  /*00b0*/  ISETP.NE.AND P0, PT, R14, RZ, PT ;  /* 0x000000ff0e00720c */ /* 0x001fe20003f05270 */
[----:B-1----:R-:W-:-:S12]  /*00c0*/  DADD R28, -R28, UR6 ;  /* 0x000000061c1c7e29 */ /* 0x002fd80008000100 */
[----:B------:R-:W-:Y:S05]  /*00d0*/  @!P0 EXIT ;  /* 0x000000000000894d */ /* 0x000fea0003800000 */
[----:B------:R-:W0:Y:S01]  /*00e0*/  I2F.F64.U32 R26, UR5 ;  /* 0x00000005001a7d12 */ /* 0x000e220008201800 */
[----:B------:R-:W-:Y:S01]  /*00f0*/  IMAD.MOV.U32 R2, RZ, RZ, 0x1 ;  /* 0x00000001ff027424 */ /* 0x000fe200078e00ff */
[----:B------:R-:W1:Y:S01]  /*0100*/  LDCU UR4, c[0x3][0x10] ;  /* 0x00c00200ff0477ac */ /* 0x000e620008000800 */
[----:B------:R-:W-:Y:S01]  /*0110*/  FSETP.GEU.AND P1, PT, |R29|, 6.5827683646048100446e-37, PT ;  /* 0x036000001d00780b */ /* 0x000fe20003f2e200 */
[----:B------:R-:W2:Y:S04]  /*0120*/  LDCU.64 UR6, c[0x0][0x358] ;  /* 0x00006b00ff0677ac */ /* 0x000ea80008000a00 */
[----:B0-----:R-:W0:Y:S01]  /*0130*/  MUFU.RCP64H R3, R27 ;  /* 0x0000001b00037308 */ /* 0x001e220000001800 */
[----:B-1----:R-:W-:-:S04]  /*0140*/  UISETP.LT.AND UP0, UPT, UR4, 0x1, UPT ;  /* 0x000000010400788c */ /* 0x002fc8000bf01270 */
[----:B------:R-:W-:Y:S01]  /*0150*/  USEL UR4, UR4, 0x1, !UP0 ;  /* 0x0000000104047887 */ /* 0x000fe2000c000000 */
[----:B0-----:R-:W-:-:S08]  /*0160*/  DFMA R4, -R26, R2, 1 ;  /* 0x3ff000001a04742b */ /* 0x001fd00000000102 */
[----:B------:R-:W-:-:S08]  /*0170*/  DFMA R4, R4, R4, R4 ;  /* 0x000000040404722b */ /* 0x000fd00000000004 */
[----:B------:R-:W-:-:S08]  /*0180*/  DFMA R4, R2, R4, R2 ;  /* 0x000000040204722b */ /* 0x000fd00000000002 */
[----:B------:R-:W-:-:S08]  /*0190*/  DFMA R2, -R26, R4, 1 ;  /* 0x3ff000001a02742b */ /* 0x000fd00000000104 */
[----:B------:R-:W-:-:S08]  /*01a0*/  DFMA R2, R4, R2, R4 ;  /* 0x000000020402722b */ /* 0x000fd00000000004 */
[----:B------:R-:W-:-:S08]  /*01b0*/  DMUL R4, R2, R28 ;  /* 0x0000001c02047228 */ /* 0x000fd00000000000 */
[----:B------:R-:W-:-:S08]  /*01c0*/  DFMA R6, -R26, R4, R28 ;  /* 0x000000041a06722b */ /* 0x000fd0000000011c */
[----:B------:R-:W-:Y:S01]  /*01d0*/  DFMA R2, R2, R6, R4 ;  /* 0x000000060202722b */ /* 0x000fe20000000004 */
[----:B------:R-:W-:-:S05]  /*01e0*/  IMAD.MOV.U32 R5, RZ, RZ, 0x1 ;  /* 0x00000001ff057424 */ /* 0x000fca00078e00ff */
[----:B------:R-:W-:-:S04]  /*01f0*/  VIADDMNMX.U32 R14, R14, R5, 0x2, !PT ;  /* 0x000000020e0e7446 */ /* 0x000fc80007800005 */
[----:B------:R-:W-:-:S05]  /*0200*/  FFMA R0, RZ, R27, R3 ;  /* 0x0000001bff007223 */ /* 0x000fca0000000003 */
[----:B------:R-:W-:-:S13]  /*0210*/  FSETP.GT.AND P0, PT, |R0|, 1.469367938527859385e-39, PT ;  /* 0x001000000000780b */ /* 0x000fda0003f04200 */
[----:B--2---:R-:W-:Y:S05]  /*0220*/  @P0 BRA P1, `(.L_x_0) ;  /* 0x0000000000100947 */ /* 0x004fea0000800000 */
[----:B------:R-:W-:-:S07]  /*0230*/  MOV R42, 0x250 ;  /* 0x00000250002a7802 */ /* 0x000fce0000000f00 */
[----:B------:R-:W-:Y:S05]  /*0240*/  CALL.REL.NOINC `($__internal_1_$__cuda_sm20_div_rn_f64_full) ;  /* 0x0000003c00307944 */ /* 0x000fea0003c00000 */
[----:B------:R-:W-:Y:S02]  /*0250*/  IMAD.MOV.U32 R2, RZ, RZ, R24 ;  /* 0x000000ffff027224 */ /* 0x000fe400078e0018 */
[----:B------:R-:W-:-:S07]  /*0260*/  IMAD.MOV.U32 R3, RZ, RZ, R25 ;  /* 0x000000ffff037224 */ /* 0x000fce00078e0019 */
.L_x_0:
[----:B------:R-:W-:Y:S01]  /*0270*/  IADD3 R0, PT, PT, R15, 0x1, RZ ;  /* 0x000000010f007810 */ /* 0x000fe20007ffe0ff */
[----:B0-----:R-:W0:Y:S01]  /*0280*/  LDCU.64 UR8, c[0x0][0x398] ;  /* 0x00007300ff0877ac */ /* 0x001e220008000a00 */
[----:B------:R-:W-:Y:S01]  /*0290*/  IMAD.MOV.U32 R4, RZ, RZ, 0x652b82fe ;  /* 0x652b82feff047424 */ /* 0x000fe200078e00ff */
[----:B------:R-:W-:Y:S01]  /*02a0*/  MOV R29, 0x1 ;  /* 0x00000001001d7802 */ /* 0x000fe20000000f00 */
[----:B------:R-:W0:Y:S01]  /*02b0*/  I2F.F64 R22, R0 ;  /* 0x0000000000167312 */ /* 0x000e220000201c00 */
[----:B------:R-:W-:Y:S01]  /*02c0*/  IMAD.MOV.U32 R5, RZ, RZ, 0x3ff71547 ;  /* 0x3ff71547ff057424 */ /* 0x000fe200078e00ff */
[----:B------:R-:W1:Y:S01]  /*02d0*/  LDCU UR5, c[0x3][URZ] ;  /* 0x00c00000ff0577ac */ /* 0x000e620008000800 */
[----:B------:R-:W-:Y:S02]  /*02e0*/  IMAD.MOV.U32 R13, RZ, RZ, 0x3bbb989d ;  /* 0x3bbb989dff0d7424 */ /* 0x000fe400078e00ff */
[----:B------:R-:W-:Y:S02]  /*02f0*/  IMAD.MOV.U32 R26, RZ, RZ, 0x437c0000 ;  /* 0x437c0000ff1a7424 */ /* 0x000fe400078e00ff */
[----:B------:R-:W-:Y:S01]  /*0300*/  IMAD.MOV.U32 R25, RZ, RZ, 0x7ff00000 ;  /* 0x7ff00000ff197424 */ /* 0x000fe200078e00ff */
[----:B0-----:R-:W-:Y:S01]  /*0310*/  DFMA R22, R2, R22, UR8 ;  /* 0x0000000802167e2b */ /* 0x001fe20008000016 */
[----:B------:R-:W-:Y:S01]  /*0320*/  UMOV UR8, 0xfefa39ef ;  /* 0xfefa39ef00087882 */ /* 0x000fe20000000000 */
[----:B------:R-:W-:-:S04]  /*0330*/  UMOV UR9, 0x3fe62e42 ;  /* 0x3fe62e4200097882 */ /* 0x000fc80000000000 */
[----:B------:R-:W0:Y:S02]  /*0340*/  F2F.F32.F64 R0, R22 ;  /* 0x0000001600007310 */ /* 0x000e240000301000 */
[C---:B------:R-:W-:Y:S02]  /*0350*/  DFMA R4, R22.reuse, -R4, 6.75539944105574400000e+15 ;  /* 0x433800001604742b */ /* 0x040fe40000000804 */
[----:B------:R-:W-:Y:S01]  /*0360*/  DADD R10, -RZ, -R22 ;  /* 0x00000000ff0a7229 */ /* 0x000fe20000000916 */
[----:B------:R-:W-:Y:S01]  /*0370*/  ISETP.GE.AND P3, PT, R23, 0x100000, PT ;  /* 0x001000001700780c */ /* 0x000fe20003f66270 */
[----:B------:R-:W-:-:S04]  /*0380*/  DMUL R20, R22, 1.80143985094819840000e+16 ;  /* 0x4350000016147828 */ /* 0x000fc80000000000 */
[----:B------:R-:W-:Y:S01]  /*0390*/  DADD R6, R4, -6.75539944105574400000e+15 ;  /* 0xc338000004067429 */ /* 0x000fe20000000000 */
[----:B------:R-:W-:-:S03]  /*03a0*/  IMAD.MOV.U32 R10, RZ, RZ, 0x3e055027 ;  /* 0x3e055027ff0a7424 */ /* 0x000fc600078e00ff */
[----:B------:R-:W-:Y:S01]  /*03b0*/  FSETP.GEU.AND P0, PT, |R11|, 4.1917929649353027344, PT ;  /* 0x4086232b0b00780b */ /* 0x000fe20003f0e200 */
[C---:B0-----:R-:W-:Y:S01]  /*03c0*/  FMUL R5, R0.reuse, 8388608 ;  /* 0x4b00000000057820 */ /* 0x041fe20000400000 */
[C---:B------:R-:W-:Y:S01]  /*03d0*/  FSETP.GEU.AND P1, PT, R0.reuse, 1.175494350822287508e-38, PT ;  /* 0x008000000000780b */ /* 0x040fe20003f2e000 */
[----:B------:R-:W-:Y:S01]  /*03e0*/  FFMA.SAT R13, R0, -R13, 0.5 ;  /* 0x3f000000000d7423 */ /* 0x000fe2000000280d */
[C---:B------:R-:W-:Y:S01]  /*03f0*/  DFMA R8, R6.reuse, -UR8, -R22 ;  /* 0x8000000806087c2b */ /* 0x040fe20008000816 */
[----:B------:R-:W-:Y:S01]  /*0400*/  UMOV UR8, 0x3b39803f ;  /* 0x3b39803f00087882 */ /* 0x000fe20000000000 */
[----:B------:R-:W-:Y:S01]  /*0410*/  UMOV UR9, 0x3c7abc9e ;  /* 0x3c7abc9e00097882 */ /* 0x000fe20000000000 */
[----:B------:R-:W-:Y:S02]  /*0420*/  FSEL R5, R5, R0, !P1 ;  /* 0x0000000005057208 */ /* 0x000fe40004800000 */
[----:B------:R-:W-:Y:S02]  /*0430*/  FSETP.GEU.AND P2, PT, |R11|, 4.2275390625, PT ;  /* 0x408748000b00780b */ /* 0x000fe40003f4e200 */
[----:B------:R-:W-:Y:S01]  /*0440*/  IADD3 R12, PT, PT, R5, -0x3f2aaaab, RZ ;  /* 0xc0d55555050c7810 */ /* 0x000fe20007ffe0ff */
[----:B------:R-:W-:Y:S01]  /*0450*/  DFMA R6, R6, -UR8, R8 ;  /* 0x8000000806067c2b */ /* 0x000fe20008000008 */
[----:B------:R-:W-:Y:S01]  /*0460*/  UMOV UR8, 0x69ce2bdf ;  /* 0x69ce2bdf00087882 */ /* 0x000fe20000000000 */
[----:B------:R-:W-:Y:S01]  /*0470*/  IMAD.MOV.U32 R8, RZ, RZ, -0x35dec16 ;  /* 0xfca213eaff087424 */ /* 0x000fe200078e00ff */
[----:B------:R-:W-:Y:S01]  /*0480*/  UMOV UR9, 0x3e5ade15 ;  /* 0x3e5ade1500097882 */ /* 0x000fe20000000000 */
[----:B------:R-:W-:Y:S01]  /*0490*/  IMAD.MOV.U32 R9, RZ, RZ, 0x3e928af3 ;  /* 0x3e928af3ff097424 */ /* 0x000fe200078e00ff */
[----:B------:R-:W-:-:S04]  /*04a0*/  LOP3.LUT R12, R12, 0xff800000, RZ, 0xc0, !PT ;  /* 0xff8000000c0c7812 */ /* 0x000fc800078ec0ff */
[----:B------:R-:W-:Y:S01]  /*04b0*/  I2FP.F32.S32 R27, R12 ;  /* 0x0000000c001b7245 */ /* 0x000fe20000201400 */
[----:B------:R-:W-:Y:S01]  /*04c0*/  DFMA R8, R6, UR8, R8 ;  /* 0x0000000806087c2b */ /* 0x000fe20008000008 */
[----:B------:R-:W-:Y:S01]  /*04d0*/  UMOV UR8, 0x62401315 ;  /* 0x6240131500087882 */ /* 0x000fe20000000000 */
[----:B------:R-:W-:Y:S01]  /*04e0*/  UMOV UR9, 0x3ec71dee ;  /* 0x3ec71dee00097882 */ /* 0x000fe20000000000 */
[----:B------:R-:W-:-:S04]  /*04f0*/  IMAD.IADD R11, R5, 0x1, -R12 ;  /* 0x00000001050b7824 */ /* 0x000fc800078e0a0c */
[----:B------:R-:W-:Y:S01]  /*0500*/  FADD R11, R11, -1 ;  /* 0xbf8000000b0b7421 */ /* 0x000fe20000000000 */
[----:B------:R-:W-:Y:S01]  /*0510*/  DFMA R8, R6, R8, UR8 ;  /* 0x0000000806087e2b */ /* 0x000fe20008000008 */
[----:B------:R-:W-:Y:S01]  /*0520*/  UMOV UR8, 0x7c89eb71 ;  /* 0x7c89eb7100087882 */ /* 0x000fe20000000000 */
[----:B------:R-:W-:Y:S01]  /*0530*/  UMOV UR9, 0x3efa0199 ;  /* 0x3efa019900097882 */ /* 0x000fe20000000000 */
[----:B------:R-:W-:-:S04]  /*0540*/  FFMA R10, R11, -R10, 0.14084610342979431152 ;  /* 0x3e1039f60b0a7423 */ /* 0x000fc8000000080a */
[----:B------:R-:W-:Y:S01]  /*0550*/  FFMA R24, R11, R10, -0.12148627638816833496 ;  /* 0xbdf8cdcc0b187423 */ /* 0x000fe2000000000a */
[----:B------:R-:W-:Y:S01]  /*0560*/  DFMA R8, R6, R8, UR8 ;  /* 0x0000000806087e2b */ /* 0x000fe20008000008 */
[----:B------:R-:W-:Y:S01]  /*0570*/  UMOV UR8, 0x14761f65 ;  /* 0x14761f6500087882 */ /* 0x000fe20000000000 */
[----:B------:R-:W-:Y:S01]  /*0580*/  UMOV UR9, 0x3f2a01a0 ;  /* 0x3f2a01a000097882 */ /* 0x000fe20000000000 */
[----:B------:R-:W-:-:S05]  /*0590*/  SEL R10, R21, R23, !P3 ;  /* 0x00000017150a7207 */ /* 0x000fca0005800000 */
[----:B------:R-:W-:Y:S01]  /*05a0*/  DFMA R8, R6, R8, UR8 ;  /* 0x0000000806087e2b */ /* 0x000fe20008000008 */
[----:B------:R-:W-:Y:S01]  /*05b0*/  UMOV UR8, 0x1852b7af ;  /* 0x1852b7af00087882 */ /* 0x000fe20000000000 */
[----:B------:R-:W-:-:S06]  /*05c0*/  UMOV UR9, 0x3f56c16c ;  /* 0x3f56c16c00097882 */ /* 0x000fcc0000000000 */
        /* <DEDUP_REMOVED lines=13> */
[CC--:B------:R-:W-:Y:S02]  /*06a0*/  FSEL R8, R20.reuse, R22.reuse, !P3 ;  /* 0x0000001614087208 */ /* 0x0c0fe40005800000 */
[----:B------:R-:W-:Y:S02]  /*06b0*/  FSEL R9, R21, R23, !P3 ;  /* 0x0000001715097208 */ /* 0x000fe40005800000 */
[----:B------:R-:W-:-:S03]  /*06c0*/  SEL R20, R20, R22, !P3 ;  /* 0x0000001614147207 */ /* 0x000fc60005800000 */
[C---:B------:R-:W-:Y:S01]  /*06d0*/  DFMA R18, R6.reuse, R16, 1 ;  /* 0x3ff000000612742b */ /* 0x040fe20000000010 */
[----:B------:R-:W-:Y:S01]  /*06e0*/  LOP3.LUT P4, RZ, R9, 0x7fffffff, RZ, 0xc0, !PT ;  /* 0x7fffffff09ff7812 */ /* 0x000fe2000788c0ff */
[----:B------:R-:W-:Y:S01]  /*06f0*/  FFMA R16, R11, R24, 0.13980610668659210205 ;  /* 0x3e0f29550b107423 */ /* 0x000fe20000000018 */
[----:B------:R-:W-:Y:S01]  /*0700*/  FFMA.RM R17, R13, R26, 12582913 ;  /* 0x4b4000010d117423 */ /* 0x000fe2000000401a */
[----:B------:R-:W-:Y:S02]  /*0710*/  LEA.HI R13, R4, R4, RZ, 0x1 ;  /* 0x00000004040d7211 */ /* 0x000fe400078f08ff */
[C---:B------:R-:W-:Y:S01]  /*0720*/  FFMA R16, R11.reuse, R16, -0.16684235632419586182 ;  /* 0xbe2ad8b90b107423 */ /* 0x040fe20000000010 */
[----:B------:R-:W-:Y:S01]  /*0730*/  MOV R24, 0x0 ;  /* 0x0000000000187802 */ /* 0x000fe20000000f00 */
[----:B------:R-:W-:Y:S01]  /*0740*/  DFMA R6, R6, R18, 1 ;  /* 0x3ff000000606742b */ /* 0x000fe20000000012 */
[----:B------:R-:W-:Y:S01]  /*0750*/  SHF.R.S32.HI R13, RZ, 0x1, R13 ;  /* 0x00000001ff0d7819 */ /* 0x000fe2000001140d */
[----:B------:R-:W-:Y:S01]  /*0760*/  FFMA R16, R11, R16, 0.20012299716472625732 ;  /* 0x3e4ced0b0b107423 */ /* 0x000fe20000000010 */
[----:B------:R-:W-:-:S02]  /*0770*/  SHF.R.U32.HI R26, RZ, 0x14, R10 ;  /* 0x00000014ff1a7819 */ /* 0x000fc4000001160a */
[----:B------:R-:W-:Y:S01]  /*0780*/  DFMA R8, R8, R24, +INF ;  /* 0x7ff000000808742b */ /* 0x000fe20000000018 */
[C---:B------:R-:W-:Y:S01]  /*0790*/  FFMA R18, R11.reuse, R16, -0.24999669194221496582 ;  /* 0xbe7fff220b127423 */ /* 0x040fe20000000010 */
[C---:B------:R-:W-:Y:S01]  /*07a0*/  IMAD.IADD R19, R4.reuse, 0x1, -R13 ;  /* 0x0000000104137824 */ /* 0x040fe200078e0a0d */
[----:B------:R-:W-:Y:S02]  /*07b0*/  FSEL R16, RZ, -23, P1 ;  /* 0xc1b80000ff107808 */ /* 0x000fe40000800000 */
[----:B------:R-:W-:Y:S01]  /*07c0*/  FFMA R18, R11, R18, 0.33333182334899902344 ;  /* 0x3eaaaa780b127423 */ /* 0x000fe20000000012 */
[--C-:B------:R-:W-:Y:S01]  /*07d0*/  IMAD R25, R13, 0x100000, R7.reuse ;  /* 0x001000000d197824 */ /* 0x100fe200078e0207 */
[----:B------:R-:W-:Y:S01]  /*07e0*/  LEA R19, R19, 0x3ff00000, 0x14 ;  /* 0x3ff0000013137811 */ /* 0x000fe200078ea0ff */
[----:B------:R-:W-:Y:S01]  /*07f0*/  FFMA R16, R27, 1.1920928955078125e-07, R16 ;  /* 0x340000001b107823 */ /* 0x000fe20000000010 */
[----:B------:R-:W-:Y:S01]  /*0800*/  FFMA R12, R11, R18, -0.5 ;  /* 0xbf0000000b0c7423 */ /* 0x000fe20000000012 */
[----:B------:R-:W-:Y:S01]  /*0810*/  IMAD.MOV.U32 R18, RZ, RZ, RZ ;  /* 0x000000ffff127224 */ /* 0x000fe200078e00ff */
[----:B------:R-:W-:Y:S01]  /*0820*/  MOV R24, R6 ;  /* 0x0000000600187202 */ /* 0x000fe20000000f00 */
[----:B------:R-:W-:Y:S01]  /*0830*/  IMAD R27, R4, 0x100000, R7 ;  /* 0x00100000041b7824 */ /* 0x000fe200078e0207 */
[----:B------:R-:W-:Y:S01]  /*0840*/  ISETP.GT.U32.AND P1, PT, R5, 0x7f7fffff, PT ;  /* 0x7f7fffff0500780c */ /* 0x000fe20003f24070 */
[C---:B------:R-:W-:Y:S01]  /*0850*/  FMUL R12, R11.reuse, R12 ;  /* 0x0000000c0b0c7220 */ /* 0x040fe20000400000 */
[----:B------:R-:W-:Y:S01]  /*0860*/  LEA.HI R13, R10, 0xfffffbcb, RZ, 0xc ;  /* 0xfffffbcb0a0d7811 */ /* 0x000fe200078f60ff */
[----:B------:R-:W-:Y:S01]  /*0870*/  @P3 VIADD R13, R26, 0xfffffc01 ;  /* 0xfffffc011a0d3836 */ /* 0x000fe20000000000 */
[----:B------:R-:W-:Y:S01]  /*0880*/  DMUL R24, R24, R18 ;  /* 0x0000001218187228 */ /* 0x000fe20000000000 */
[----:B------:R-:W-:Y:S01]  /*0890*/  FFMA R11, R11, R12, R11 ;  /* 0x0000000c0b0b7223 */ /* 0x000fe2000000000b */
[----:B------:R-:W-:Y:S01]  /*08a0*/  FSEL R18, R8, RZ, P4 ;  /* 0x000000ff08127208 */ /* 0x000fe20002000000 */
[----:B------:R-:W-:Y:S01]  /*08b0*/  IMAD.MOV.U32 R8, RZ, RZ, 0x7f800000 ;  /* 0x7f800000ff087424 */ /* 0x000fe200078e00ff */
[----:B------:R-:W-:Y:S01]  /*08c0*/  FSEL R19, R9, -QNAN , P4 ;  /* 0xfff0000009137808 */ /* 0x000fe20002000000 */
[----:B------:R-:W-:Y:S01]  /*08d0*/  FFMA R4, R16, 0.69314718246459960938, R11 ;  /* 0x3f31721810047823 */ /* 0x000fe2000000000b */
[----:B------:R-:W-:Y:S01]  /*08e0*/  LOP3.LUT R11, R10, 0xfffff, RZ, 0xc0, !PT ;  /* 0x000fffff0a0b7812 */ /* 0x000fe200078ec0ff */
[----:B------:R-:W-:-:S02]  /*08f0*/  IMAD.SHL.U32 R9, R17, 0x800000, RZ ;  /* 0x0080000011097824 */ /* 0x000fc400078e00ff */
[----:B------:R-:W-:Y:S01]  /*0900*/  @P1 FFMA R4, R5, R8, +INF ;  /* 0x7f80000005041423 */ /* 0x000fe20000000008 */
[----:B------:R-:W-:Y:S01]  /*0910*/  FSEL R7, R24, RZ, !P2 ;  /* 0x000000ff18077208 */ /* 0x000fe20005000000 */
[----:B------:R-:W-:Y:S01]  /*0920*/  IMAD.MOV.U32 R12, RZ, RZ, RZ ;  /* 0x000000ffff0c7224 */ /* 0x000fe200078e00ff */
[----:B------:R-:W-:Y:S01]  /*0930*/  @P0 FSEL R27, R25, RZ, !P2 ;  /* 0x000000ff191b0208 */ /* 0x000fe20005000000 */
[----:B------:R-:W-:Y:S01]  /*0940*/  VIADD R10, R10, 0xffffffff ;  /* 0xffffffff0a0a7836 */ /* 0x000fe20000000000 */
[----:B------:R-:W-:Y:S01]  /*0950*/  FSETP.NEU.AND P2, PT, R5, RZ, PT ;  /* 0x000000ff0500720b */ /* 0x000fe20003f4d000 */
[----:B------:R-:W-:Y:S01]  /*0960*/  FADD R5, R17, -12583039 ;  /* 0xcb40007f11057421 */ /* 0x000fe20000000000 */
[----:B------:R-:W-:Y:S01]  /*0970*/  FSEL R16, R6, R7, !P0 ;  /* 0x0000000706107208 */ /* 0x000fe20004000000 */
[----:B------:R-:W-:Y:S01]  /*0980*/  IMAD.MOV.U32 R17, RZ, RZ, R27 ;  /* 0x000000ffff117224 */ /* 0x000fe200078e001b */
[----:B------:R-:W-:Y:S01]  /*0990*/  LOP3.LUT R11, R11, 0x3ff00000, RZ, 0xfc, !PT ;  /* 0x3ff000000b0b7812 */ /* 0x000fe200078efcff */
[----:B------:R-:W-:Y:S01]  /*09a0*/  FFMA R7, R0, -1.4426950216293334961, -R5 ;  /* 0xbfb8aa3b00077823 */ /* 0x000fe20000000805 */
[----:B------:R-:W-:-:S02]  /*09b0*/  FSEL R5, -R4, +INF , P2 ;  /* 0x7f80000004057808 */ /* 0x000fc40001000100 */
[----:B------:R-:W-:Y:S01]  /*09c0*/  FSEL R6, R4, -INF , P2 ;  /* 0xff80000004067808 */ /* 0x000fe20001000000 */
[----:B------:R-:W-:Y:S02]  /*09d0*/  VIADD R8, R11, 0xfff00000 ;  /* 0xfff000000b087836 */ /* 0x000fe40000000000 */
[----:B------:R-:W-:Y:S01]  /*09e0*/  FFMA R7, R0, -1.925963033500011079e-08, R7 ;  /* 0xb2a5706000077823 */ /* 0x000fe20000000007 */
[----:B-1----:R-:W-:-:S07]  /*09f0*/  FADD R5, R5, -UR5 ;  /* 0x8000000505057e21 */ /* 0x002fce0008000000 */
.L_x_90:
[----:B------:R-:W-:Y:S01]  /*0a00*/  ISETP.NE.AND P0, PT, R29, 0x1, PT ;  /* 0x000000011d00780c */ /* 0x000fe20003f05270 */
[----:B0-----:R-:W0:Y:S01]  /*0a10*/  LDCU UR5, c[0x0][0x394] ;  /* 0x00007280ff0577ac */ /* 0x001e220008000800 */
[----:B------:R-:W-:Y:S01]  /*0a20*/  BSSY.RECONVERGENT B0, `(.L_x_1) ;  /* 0x0000153000007945 */ /* 0x000fe20003800200 */
[----:B------:R-:W-:Y:S01]  /*0a30*/  IADD3 R45, PT, PT, R12, -0x1, RZ ;  /* 0xffffffff0c2d7810 */ /* 0x000fe20007ffe0ff */
[----:B------:R-:W-:Y:S01]  /*0a40*/  IMAD.MOV.U32 R28, RZ, RZ, 0x7fc00000 ;  /* 0x7fc00000ff1c7424 */ /* 0x000fe200078e00ff */
[----:B------:R-:W-:-:S04]  /*0a50*/  FSETP.EQ.AND P0, PT, R0, RZ, !P0 ;  /* 0x000000ff0000720b */ /* 0x000fc80004702000 */
[----:B------:R-:W-:-:S04]  /*0a60*/  FSETP.LT.OR P0, PT, R0, RZ, P0 ;  /* 0x000000ff0000720b */ /* 0x000fc80000701400 */
[----:B------:R-:W-:Y:S01]  /*0a70*/  ISETP.LT.OR P0, PT, R29, RZ, P0 ;  /* 0x000000ff1d00720c */ /* 0x000fe20000701670 */
[----:B0-----:R-:W-:-:S12]  /*0a80*/  IMAD R4, R12, UR5, R15 ;  /* 0x000000050c047c24 */ /* 0x001fd8000f8e020f */
[----:B------:R-:W-:Y:S05]  /*0a90*/  @P0 BRA `(.L_x_2) ;  /* 0x00000014002c0947 */ /* 0x000fea0003800000 */
[----:B------:R-:W-:-:S13]  /*0aa0*/  FSETP.GT.AND P0, PT, R0, 1, PT ;  /* 0x3f8000000000780b */ /* 0x000fda0003f04000 */
[----:B------:R-:W-:Y:S05]  /*0ab0*/  @!P0 BRA `(.L_x_3) ;  /* 0x00000004003c8947 */ /* 0x000fea0003800000 */
[----:B------:R-:W-:Y:S01]  /*0ac0*/  I2FP.F32.U32 R25, R29 ;  /* 0x0000001d00197245 */ /* 0x000fe20000201000 */
[----:B------:R-:W0:Y:S01]  /*0ad0*/  LDC R26, c[0x3][0x10] ;  /* 0x00c00400ff1a7b82 */ /* 0x000e220000000800 */
[----:B------:R-:W-:Y:S03]  /*0ae0*/  BSSY.RECONVERGENT B1, `(.L_x_4) ;  /* 0x0000010000017945 */ /* 0x000fe60003800200 */
[----:B------:R-:W-:-:S04]  /*0af0*/  FADD R31, R0, R25 ;  /* 0x00000019001f7221 */ /* 0x000fc80000000000 */
[----:B------:R-:W-:-:S05]  /*0b00*/  VIADD R24, R31, 0x1800000 ;  /* 0x018000001f187836 */ /* 0x000fca0000000000 */
[----:B------:R-:W-:-:S04]  /*0b10*/  LOP3.LUT R24, R24, 0x7f800000, RZ, 0xc0, !PT ;  /* 0x7f80000018187812 */ /* 0x000fc800078ec0ff */
[----:B------:R-:W-:Y:S02]  /*0b20*/  ISETP.GT.U32.AND P0, PT, R24, 0x1ffffff, PT ;  /* 0x01ffffff1800780c */ /* 0x000fe40003f04070 */
[----:B0-----:R-:W-:-:S11]  /*0b30*/  ISETP.GE.AND P3, PT, R26, 0x1, PT ;  /* 0x000000011a00780c */ /* 0x001fd60003f66270 */
[----:B------:R-:W-:Y:S05]  /*0b40*/  @P0 BRA `(.L_x_5) ;  /* 0x0000000000140947 */ /* 0x000fea0003800000 */
[----:B------:R-:W-:Y:S01]  /*0b50*/  IMAD.MOV.U32 R25, RZ, RZ, R31 ;  /* 0x000000ffff197224 */ /* 0x000fe200078e001f */
[----:B------:R-:W-:-:S07]  /*0b60*/  MOV R34, 0xb80 ;  /* 0x00000b8000227802 */ /* 0x000fce0000000f00 */
[----:B------:R-:W-:Y:S05]  /*0b70*/  CALL.REL.NOINC `($__internal_2_$__cuda_sm20_rcp_rn_f32_slowpath) ;  /* 0x0000003800547944 */ /* 0x000fea0003c00000 */
[----:B------:R-:W-:Y:S01]  /*0b80*/  IMAD.MOV.U32 R28, RZ, RZ, R25 ;  /* 0x000000ffff1c7224 */ /* 0x000fe200078e0019 */
[----:B------:R-:W-:Y:S06]  /*0b90*/  BRA `(.L_x_6) ;  /* 0x0000000000107947 */ /* 0x000fec0003800000 */
.L_x_5:
[----:B------:R-:W0:Y:S02]  /*0ba0*/  MUFU.RCP R28, R31 ;  /* 0x0000001f001c7308 */ /* 0x000e240000001000 */
[----:B0-----:R-:W-:-:S04]  /*0bb0*/  FFMA R24, R31, R28, -1 ;  /* 0xbf8000001f187423 */ /* 0x001fc8000000001c */
[----:B------:R-:W-:-:S04]  /*0bc0*/  FADD.FTZ R25, -R24, -RZ ;  /* 0x800000ff18197221 */ /* 0x000fc80000010100 */
[----:B------:R-:W-:-:S07]  /*0bd0*/  FFMA R28, R28, R25, R28 ;  /* 0x000000191c1c7223 */ /* 0x000fce000000001c */
.L_x_6:
[----:B------:R-:W-:Y:S05]  /*0be0*/  BSYNC.RECONVERGENT B1 ;  /* 0x0000000000017941 */ /* 0x000fea0003800200 */
.L_x_4:
[----:B------:R-:W-:Y:S04]  /*0bf0*/  BSSY.RECONVERGENT B1, `(.L_x_7) ;  /* 0x000003a000017945 */ /* 0x000fe80003800200 */
[----:B------:R-:W-:Y:S05]  /*0c00*/  @!P3 BRA `(.L_x_8) ;  /* 0x0000000000c4b947 */ /* 0x000fea0003800000 */
[----:B------:R-:W-:Y:S01]  /*0c10*/  MOV R35, 0x7149f2ca ;  /* 0x7149f2ca00237802 */ /* 0x000fe20000000f00 */
[----:B------:R-:W-:Y:S02]  /*0c20*/  IMAD.MOV.U32 R33, RZ, RZ, 0x1 ;  /* 0x00000001ff217424 */ /* 0x000fe400078e00ff */
[----:B------:R-:W-:-:S07]  /*0c30*/  IMAD.MOV.U32 R30, RZ, RZ, R28 ;  /* 0x000000ffff1e7224 */ /* 0x000fce00078e001c */
.L_x_15:
[----:B------:R-:W-:Y:S02]  /*0c40*/  IMAD.IADD R24, R33, 0x1, R12 ;  /* 0x0000000121187824 */ /* 0x000fe400078e020c */
[----:B------:R-:W-:Y:S01]  /*0c50*/  FADD R31, R31, 2 ;  /* 0x400000001f1f7421 */ /* 0x000fe20000000000 */
[----:B------:R-:W-:Y:S01]  /*0c60*/  BSSY.RECONVERGENT B2, `(.L_x_9) ;  /* 0x0000012000027945 */ /* 0x000fe20003800200 */
[----:B------:R-:W-:-:S04]  /*0c70*/  IMAD.MOV R24, RZ, RZ, -R24 ;  /* 0x000000ffff187224 */ /* 0x000fc800078e0a18 */
[----:B------:R-:W-:-:S05]  /*0c80*/  IMAD R24, R24, R33, RZ ;  /* 0x0000002118187224 */ /* 0x000fca00078e02ff */
[----:B------:R-:W-:-:S05]  /*0c90*/  I2FP.F32.S32 R24, R24 ;  /* 0x0000001800187245 */ /* 0x000fca0000201400 */
[----:B------:R-:W-:-:S05]  /*0ca0*/  FFMA R27, R24, R30, R31 ;  /* 0x0000001e181b7223 */ /* 0x000fca000000001f */
[----:B------:R-:W-:-:S04]  /*0cb0*/  IADD3 R25, PT, PT, R27, 0x1800000, RZ ;  /* 0x018000001b197810 */ /* 0x000fc80007ffe0ff */
[----:B------:R-:W-:-:S04]  /*0cc0*/  LOP3.LUT R25, R25, 0x7f800000, RZ, 0xc0, !PT ;  /* 0x7f80000019197812 */ /* 0x000fc800078ec0ff */
[----:B------:R-:W-:-:S13]  /*0cd0*/  ISETP.GT.U32.AND P0, PT, R25, 0x1ffffff, PT ;  /* 0x01ffffff1900780c */ /* 0x000fda0003f04070 */
[----:B------:R-:W-:Y:S05]  /*0ce0*/  @P0 BRA `(.L_x_10) ;  /* 0x0000000000140947 */ /* 0x000fea0003800000 */
[----:B------:R-:W-:Y:S01]  /*0cf0*/  IMAD.MOV.U32 R25, RZ, RZ, R27 ;  /* 0x000000ffff197224 */ /* 0x000fe200078e001b */
[----:B------:R-:W-:-:S07]  /*0d00*/  MOV R34, 0xd20 ;  /* 0x00000d2000227802 */ /* 0x000fce0000000f00 */
[----:B------:R-:W-:Y:S05]  /*0d10*/  CALL.REL.NOINC `($__internal_2_$__cuda_sm20_rcp_rn_f32_slowpath) ;  /* 0x0000003400ec7944 */ /* 0x000fea0003c00000 */
[----:B------:R-:W-:Y:S01]  /*0d20*/  IMAD.MOV.U32 R30, RZ, RZ, R25 ;  /* 0x000000ffff1e7224 */ /* 0x000fe200078e0019 */
[----:B------:R-:W-:Y:S06]  /*0d30*/  BRA `(.L_x_11) ;  /* 0x0000000000107947 */ /* 0x000fec0003800000 */
.L_x_10:
[----:B------:R-:W0:Y:S02]  /*0d40*/  MUFU.RCP R30, R27 ;  /* 0x0000001b001e7308 */ /* 0x000e240000001000 */
[----:B0-----:R-:W-:-:S04]  /*0d50*/  FFMA R25, R27, R30, -1 ;  /* 0xbf8000001b197423 */ /* 0x001fc8000000001e */
[----:B------:R-:W-:-:S04]  /*0d60*/  FADD.FTZ R25, -R25, -RZ ;  /* 0x800000ff19197221 */ /* 0x000fc80000010100 */
[----:B------:R-:W-:-:S07]  /*0d70*/  FFMA R30, R30, R25, R30 ;  /* 0x000000191e1e7223 */ /* 0x000fce000000001e */
.L_x_11:
[----:B------:R-:W-:Y:S05]  /*0d80*/  BSYNC.RECONVERGENT B2 ;  /* 0x0000000000027941 */ /* 0x000fea0003800200 */
.L_x_9:
[----:B------:R-:W0:Y:S01]  /*0d90*/  MUFU.RCP R26, R35 ;  /* 0x00000023001a7308 */ /* 0x000e220000001000 */
[----:B------:R-:W-:Y:S07]  /*0da0*/  BSSY.RECONVERGENT B2, `(.L_x_12) ;  /* 0x000000d000027945 */ /* 0x000fee0003800200 */
[----:B------:R-:W1:Y:S01]  /*0db0*/  FCHK P0, R24, R35 ;  /* 0x0000002318007302 */ /* 0x000e620000000000 */
[----:B0-----:R-:W-:-:S04]  /*0dc0*/  FFMA R25, R26, -R35, 1 ;  /* 0x3f8000001a197423 */ /* 0x001fc80000000823 */
[----:B------:R-:W-:-:S04]  /*0dd0*/  FFMA R25, R26, R25, R26 ;  /* 0x000000191a197223 */ /* 0x000fc8000000001a */
[----:B------:R-:W-:-:S04]  /*0de0*/  FFMA R26, R24, R25, RZ ;  /* 0x00000019181a7223 */ /* 0x000fc800000000ff */
[----:B------:R-:W-:-:S04]  /*0df0*/  FFMA R27, R26, -R35, R24 ;  /* 0x800000231a1b7223 */ /* 0x000fc80000000018 */
[----:B------:R-:W-:Y:S01]  /*0e00*/  FFMA R26, R25, R27, R26 ;  /* 0x0000001b191a7223 */ /* 0x000fe2000000001a */
[----:B-1----:R-:W-:Y:S06]  /*0e10*/  @!P0 BRA `(.L_x_13) ;  /* 0x0000000000148947 */ /* 0x002fec0003800000 */
[----:B------:R-:W-:Y:S01]  /*0e20*/  IMAD.MOV.U32 R25, RZ, RZ, R24 ;  /* 0x000000ffff197224 */ /* 0x000fe200078e0018 */
[----:B------:R-:W-:Y:S01]  /*0e30*/  MOV R32, 0xe60 ;  /* 0x00000e6000207802 */ /* 0x000fe20000000f00 */
[----:B------:R-:W-:-:S07]  /*0e40*/  IMAD.MOV.U32 R26, RZ, RZ, R35 ;  /* 0x000000ffff1a7224 */ /* 0x000fce00078e0023 */
[----:B------:R-:W-:Y:S05]  /*0e50*/  CALL.REL.NOINC `($__internal_3_$__cuda_sm3x_div_rn_noftz_f32_slowpath) ;  /* 0x0000003800747944 */ /* 0x000fea0003c00000 */
[----:B------:R-:W-:-:S07]  /*0e60*/  MOV R26, R25 ;  /* 0x00000019001a7202 */ /* 0x000fce0000000f00 */
.L_x_13:
[----:B------:R-:W-:Y:S05]  /*0e70*/  BSYNC.RECONVERGENT B2 ;  /* 0x0000000000027941 */ /* 0x000fea0003800200 */
.L_x_12:
[----:B------:R-:W-:-:S04]  /*0e80*/  FADD R35, R31, R26 ;  /* 0x0000001a1f237221 */ /* 0x000fc80000000000 */
[----:B------:R-:W-:-:S04]  /*0e90*/  FMUL R25, R30, R35 ;  /* 0x000000231e197220 */ /* 0x000fc80000400000 */
[C---:B------:R-:W-:Y:S01]  /*0ea0*/  FADD R24, R25.reuse, -1 ;  /* 0xbf80000019187421 */ /* 0x040fe20000000000 */
[----:B------:R-:W-:-:S04]  /*0eb0*/  FMUL R28, R25, R28 ;  /* 0x0000001c191c7220 */ /* 0x000fc80000400000 */
[----:B------:R-:W-:-:S13]  /*0ec0*/  FSETP.GTU.AND P0, PT, |R24|, 1.0000000036274937255e-15, PT ;  /* 0x26901d7d1800780b */ /* 0x000fda0003f0c200 */
[----:B------:R-:W-:Y:S05]  /*0ed0*/  @!P0 BRA `(.L_x_14) ;  /* 0x0000000000208947 */ /* 0x000fea0003800000 */
[----:B------:R-:W0:Y:S02]  /*0ee0*/  LDCU UR5, c[0x3][0x10] ;  /* 0x00c00200ff0577ac */ /* 0x000e240008000800 */
[C---:B0-----:R-:W-:Y:S01]  /*0ef0*/  ISETP.NE.AND P0, PT, R33.reuse, UR5, PT ;  /* 0x0000000521007c0c */ /* 0x041fe2000bf05270 */
[----:B------:R-:W-:-:S12]  /*0f00*/  VIADD R33, R33, 0x1 ;  /* 0x0000000121217836 */ /* 0x000fd80000000000 */
[----:B------:R-:W-:Y:S05]  /*0f10*/  @P0 BRA `(.L_x_15) ;  /* 0xfffffffc00480947 */ /* 0x000fea000383ffff */
.L_x_8:
[----:B------:R-:W0:Y:S02]  /*0f20*/  MUFU.EX2 R24, R7 ;  /* 0x0000000700187308 */ /* 0x000e240000000800 */
[----:B0-----:R-:W-:-:S04]  /*0f30*/  FMUL R25, R9, R24 ;  /* 0x0000001809197220 */ /* 0x001fc80000400000 */
[----:B------:R-:W-:Y:S01]  /*0f40*/  FMUL R28, R25, R28 ;  /* 0x0000001c191c7220 */ /* 0x000fe20000400000 */
[----:B------:R-:W-:Y:S06]  /*0f50*/  BRA `(.L_x_16) ;  /* 0x00000000000c7947 */ /* 0x000fec0003800000 */
.L_x_14:
[----:B------:R-:W0:Y:S02]  /*0f60*/  MUFU.EX2 R24, R7 ;  /* 0x0000000700187308 */ /* 0x000e240000000800 */
[----:B0-----:R-:W-:-:S04]  /*0f70*/  FMUL R25, R9, R24 ;  /* 0x0000001809197220 */ /* 0x001fc80000400000 */
[----:B------:R-:W-:-:S07]  /*0f80*/  FMUL R28, R28, R25 ;  /* 0x000000191c1c7220 */ /* 0x000fce0000400000 */
.L_x_16:
[----:B------:R-:W-:Y:S05]  /*0f90*/  BSYNC.RECONVERGENT B1 ;  /* 0x0000000000017941 */ /* 0x000fea0003800200 */
.L_x_7:
[----:B------:R-:W-:Y:S05]  /*0fa0*/  BRA `(.L_x_2) ;  /* 0x0000000c00e87947 */ /* 0x000fea0003800000 */
.L_x_3:
[----:B------:R-:W-:Y:S01]  /*0fb0*/  ISETP.NE.AND P0, PT, R12, RZ, PT ;  /* 0x000000ff0c00720c */ /* 0x000fe20003f05270 */
[----:B------:R-:W-:-:S12]  /*0fc0*/  IMAD.MOV.U32 R28, RZ, RZ, R5 ;  /* 0x000000ffff1c7224 */ /* 0x000fd800078e0005 */
[----:B------:R-:W-:Y:S05]  /*0fd0*/  @!P0 BRA `(.L_x_17) ;  /* 0x0000000000348947 */ /* 0x000fea0003800000 */
[----:B------:R-:W-:-:S05]  /*0fe0*/  I2FP.F32.U32 R25, R12 ;  /* 0x0000000c00197245 */ /* 0x000fca0000201000 */
[----:B------:R-:W-:-:S05]  /*0ff0*/  VIADD R24, R25, 0x1800000 ;  /* 0x0180000019187836 */ /* 0x000fca0000000000 */
[----:B------:R-:W-:-:S04]  /*1000*/  LOP3.LUT R24, R24, 0x7f800000, RZ, 0xc0, !PT ;  /* 0x7f80000018187812 */ /* 0x000fc800078ec0ff */
[----:B------:R-:W-:-:S13]  /*1010*/  ISETP.GT.U32.AND P0, PT, R24, 0x1ffffff, PT ;  /* 0x01ffffff1800780c */ /* 0x000fda0003f04070 */
[----:B------:R-:W-:Y:S05]  /*1020*/  @P0 BRA `(.L_x_18) ;  /* 0x0000000000100947 */ /* 0x000fea0003800000 */
[----:B------:R-:W-:-:S07]  /*1030*/  MOV R34, 0x1050 ;  /* 0x0000105000227802 */ /* 0x000fce0000000f00 */
[----:B------:R-:W-:Y:S05]  /*1040*/  CALL.REL.NOINC `($__internal_2_$__cuda_sm20_rcp_rn_f32_slowpath) ;  /* 0x0000003400207944 */ /* 0x000fea0003c00000 */
[----:B------:R-:W-:Y:S01]  /*1050*/  IMAD.MOV.U32 R28, RZ, RZ, R25 ;  /* 0x000000ffff1c7224 */ /* 0x000fe200078e0019 */
[----:B------:R-:W-:Y:S06]  /*1060*/  BRA `(.L_x_17) ;  /* 0x0000000000107947 */ /* 0x000fec0003800000 */
.L_x_18:
[----:B------:R-:W0:Y:S02]  /*1070*/  MUFU.RCP R28, R25 ;  /* 0x00000019001c7308 */ /* 0x000e240000001000 */
[----:B0-----:R-:W-:-:S04]  /*1080*/  FFMA R24, R25, R28, -1 ;  /* 0xbf80000019187423 */ /* 0x001fc8000000001c */
[----:B------:R-:W-:-:S04]  /*1090*/  FADD.FTZ R25, -R24, -RZ ;  /* 0x800000ff18197221 */ /* 0x000fc80000010100 */
[----:B------:R-:W-:-:S07]  /*10a0*/  FFMA R28, R28, R25, R28 ;  /* 0x000000191c1c7223 */ /* 0x000fce000000001c */
.L_x_17:
[----:B------:R-:W0:Y:S02]  /*10b0*/  LDCU UR5, c[0x3][0x10] ;  /* 0x00c00200ff0577ac */ /* 0x000e240008000800 */
[----:B0-----:R-:W-:-:S09]  /*10c0*/  UISETP.GE.AND UP0, UPT, UR5, 0x1, UPT ;  /* 0x000000010500788c */ /* 0x001fd2000bf06270 */
[----:B------:R-:W-:Y:S05]  /*10d0*/  BRA.U !UP0, `(.L_x_2) ;  /* 0x0000000d089c7547 */ /* 0x000fea000b800000 */
[----:B------:R-:W-:-:S13]  /*10e0*/  ISETP.GT.U32.AND P0, PT, R29, 0x1, PT ;  /* 0x000000011d00780c */ /* 0x000fda0003f04070 */
[----:B------:R-:W-:Y:S05]  /*10f0*/  @P0 BRA `(.L_x_19) ;  /* 0x0000000000d80947 */ /* 0x000fea0003800000 */
[----:B------:R-:W-:Y:S01]  /*1100*/  UIADD3 UR5, UPT, UPT, -UR5, URZ, URZ ;  /* 0x000000ff05057290 */ /* 0x000fe2000fffe1ff */
[----:B------:R-:W-:Y:S01]  /*1110*/  IADD3 R30, PT, PT, -R12, RZ, RZ ;  /* 0x000000ff0c1e7210 */ /* 0x000fe20007ffe1ff */
[----:B------:R-:W-:Y:S02]  /*1120*/  IMAD.MOV.U32 R24, RZ, RZ, 0x3f800000 ;  /* 0x3f800000ff187424 */ /* 0x000fe400078e00ff */
[----:B------:R-:W-:Y:S02]  /*1130*/  IMAD.MOV.U32 R31, RZ, RZ, RZ ;  /* 0x000000ffff1f7224 */ /* 0x000fe400078e00ff */
[----:B------:R-:W-:-:S07]  /*1140*/  IMAD.U32 R33, RZ, RZ, UR5 ;  /* 0x00000005ff217e24 */ /* 0x000fce000f8e00ff */
.L_x_27:
[----:B------:R-:W-:Y:S01]  /*1150*/  VIADD R31, R31, 0x1 ;  /* 0x000000011f1f7836 */ /* 0x000fe20000000000 */
[----:B------:R-:W-:Y:S04]  /*1160*/  BSSY.RECONVERGENT B1, `(.L_x_20) ;  /* 0x000000e000017945 */ /* 0x000fe80003800200 */
[----:B------:R-:W-:-:S04]  /*1170*/  I2FP.F32.U32 R35, R31 ;  /* 0x0000001f00237245 */ /* 0x000fc80000201000 */
[----:B------:R-:W0:Y:S08]  /*1180*/  MUFU.RCP R25, R35 ;  /* 0x0000002300197308 */ /* 0x000e300000001000 */
[----:B------:R-:W1:Y:S01]  /*1190*/  FCHK P0, -R0, R35 ;  /* 0x0000002300007302 */ /* 0x000e620000000100 */
[----:B0-----:R-:W-:-:S04]  /*11a0*/  FFMA R26, -R35, R25, 1 ;  /* 0x3f800000231a7423 */ /* 0x001fc80000000119 */
[----:B------:R-:W-:-:S04]  /*11b0*/  FFMA R25, R25, R26, R25 ;  /* 0x0000001a19197223 */ /* 0x000fc80000000019 */
[----:B------:R-:W-:-:S04]  /*11c0*/  FFMA R26, -R0, R25, RZ ;  /* 0x00000019001a7223 */ /* 0x000fc800000001ff */
[----:B------:R-:W-:-:S04]  /*11d0*/  FFMA R27, -R35, R26, -R0 ;  /* 0x0000001a231b7223 */ /* 0x000fc80000000900 */
[----:B------:R-:W-:Y:S01]  /*11e0*/  FFMA R25, R25, R27, R26 ;  /* 0x0000001b19197223 */ /* 0x000fe2000000001a */
[----:B-1----:R-:W-:Y:S06]  /*11f0*/  @!P0 BRA `(.L_x_21) ;  /* 0x0000000000108947 */ /* 0x002fec0003800000 */
[----:B------:R-:W-:Y:S01]  /*1200*/  MOV R26, R35 ;  /* 0x00000023001a7202 */ /* 0x000fe20000000f00 */
[----:B------:R-:W-:Y:S01]  /*1210*/  FADD R25, -R0, -RZ ;  /* 0x800000ff00197221 */ /* 0x000fe20000000100 */
[----:B------:R-:W-:-:S07]  /*1220*/  MOV R32, 0x1240 ;  /* 0x0000124000207802 */ /* 0x000fce0000000f00 */
[----:B------:R-:W-:Y:S05]  /*1230*/  CALL.REL.NOINC `($__internal_3_$__cuda_sm3x_div_rn_noftz_f32_slowpath) ;  /* 0x00000034007c7944 */ /* 0x000fea0003c00000 */
.L_x_21:
[----:B------:R-:W-:Y:S05]  /*1240*/  BSYNC.RECONVERGENT B1 ;  /* 0x0000000000017941 */ /* 0x000fea0003800200 */
.L_x_20:
[----:B------:R-:W-:Y:S01]  /*1250*/  ISETP.NE.AND P0, PT, R30, -0x1, PT ;  /* 0xffffffff1e00780c */ /* 0x000fe20003f05270 */
[----:B------:R-:W-:Y:S01]  /*1260*/  BSSY.RECONVERGENT B1, `(.L_x_22) ;  /* 0x0000017000017945 */ /* 0x000fe20003800200 */
[----:B------:R-:W-:-:S11]  /*1270*/  FMUL R24, R25, R24 ;  /* 0x0000001819187220 */ /* 0x000fd60000400000 */
[----:B------:R-:W-:Y:S05]  /*1280*/  @!P0 BRA `(.L_x_23) ;  /* 0x0000000000448947 */ /* 0x000fea0003800000 */
[----:B------:R-:W-:Y:S01]  /*1290*/  VIADD R25, R30, 0x1 ;  /* 0x000000011e197836 */ /* 0x000fe20000000000 */
[----:B------:R-:W-:Y:S04]  /*12a0*/  BSSY.RECONVERGENT B2, `(.L_x_24) ;  /* 0x000000e000027945 */ /* 0x000fe80003800200 */
[----:B------:R-:W-:-:S04]  /*12b0*/  I2FP.F32.S32 R35, R25 ;  /* 0x0000001900237245 */ /* 0x000fc80000201400 */
        /* <DEDUP_REMOVED lines=8> */
[----:B------:R-:W-:Y:S02]  /*1340*/  IMAD.MOV.U32 R26, RZ, RZ, R35 ;  /* 0x000000ffff1a7224 */ /* 0x000fe400078e0023 */
[----:B------:R-:W-:Y:S01]  /*1350*/  FADD R25, -R24, -RZ ;  /* 0x800000ff18197221 */ /* 0x000fe20000000100 */
[----:B------:R-:W-:-:S07]  /*1360*/  MOV R32, 0x1380 ;  /* 0x0000138000207802 */ /* 0x000fce0000000f00 */
[----:B------:R-:W-:Y:S05]  /*1370*/  CALL.REL.NOINC `($__internal_3_$__cuda_sm3x_div_rn_noftz_f32_slowpath) ;  /* 0x00000034002c7944 */ /* 0x000fea0003c00000 */
.L_x_25:
[----:B------:R-:W-:Y:S05]  /*1380*/  BSYNC.RECONVERGENT B2 ;  /* 0x0000000000027941 */ /* 0x000fea0003800200 */
.L_x_24:
[----:B------:R-:W-:Y:S05]  /*1390*/  BRA `(.L_x_26) ;  /* 0x00000000000c7947 */ /* 0x000fea0003800000 */
.L_x_23:
[----:B------:R-:W0:Y:S02]  /*13a0*/  LDCU UR5, c[0x3][URZ] ;  /* 0x00c00000ff0577ac */ /* 0x000e240008000800 */
[----:B0-----:R-:W-:-:S04]  /*13b0*/  FADD R25, -R6, -UR5 ;  /* 0x8000000506197e21 */ /* 0x001fc80008000100 */
[----:B------:R-:W-:-:S07]  /*13c0*/  FMUL R25, R24, R25 ;  /* 0x0000001918197220 */ /* 0x000fce0000400000 */
.L_x_26:
[----:B------:R-:W-:Y:S05]  /*13d0*/  BSYNC.RECONVERGENT B1 ;  /* 0x0000000000017941 */ /* 0x000fea0003800200 */
.L_x_22:
[----:B------:R-:W-:Y:S01]  /*13e0*/  FADD R28, R25, R28 ;  /* 0x0000001c191c7221 */ /* 0x000fe20000000000 */
[----:B------:R-:W-:Y:S02]  /*13f0*/  VIADD R33, R33, 0x1 ;  /* 0x0000000121217836 */ /* 0x000fe40000000000 */
[----:B------:R-:W-:Y:S02]  /*1400*/  VIADD R30, R30, 0x1 ;  /* 0x000000011e1e7836 */ /* 0x000fe40000000000 */
[----:B------:R-:W-:Y:S01]  /*1410*/  FMUL R26, |R28|, 1.0000000036274937255e-15 ;  /* 0x26901d7d1c1a7820 */ /* 0x000fe20000400200 */
[----:B------:R-:W-:-:S04]  /*1420*/  ISETP.NE.AND P0, PT, R33, RZ, PT ;  /* 0x000000ff2100720c */ /* 0x000fc80003f05270 */
[----:B------:R-:W-:-:S13]  /*1430*/  FSETP.GEU.AND P1, PT, |R25|, R26, PT ;  /* 0x0000001a1900720b */ /* 0x000fda0003f2e200 */
[----:B------:R-:W-:Y:S05]  /*1440*/  @P0 BRA P1, `(.L_x_27) ;  /* 0xfffffffc00400947 */ /* 0x000fea000083ffff */
[----:B------:R-:W-:Y:S05]  /*1450*/  BRA `(.L_x_2) ;  /* 0x0000000800bc7947 */ /* 0x000fea0003800000 */
.L_x_19:
[----:B------:R-:W-:Y:S01]  /*1460*/  HFMA2 R31, -RZ, RZ, 0, 5.9604644775390625e-08 ;  /* 0x00000001ff1f7431 */ /* 0x000fe200000001ff */
[C---:B------:R-:W-:Y:S01]  /*1470*/  LOP3.LUT R36, R12.reuse, 0x3, RZ, 0xc0, !PT ;  /* 0x000000030c247812 */ /* 0x040fe200078ec0ff */
[----:B------:R-:W-:Y:S01]  /*1480*/  IMAD.MOV.U32 R24, RZ, RZ, 0x3f800000 ;  /* 0x3f800000ff187424 */ /* 0x000fe200078e00ff */
[----:B------:R-:W-:-:S07]  /*1490*/  LOP3.LUT R30, R12, 0xfffffffc, RZ, 0xc0, !PT ;  /* 0xfffffffc0c1e7812 */ /* 0x000fce00078ec0ff */
.L_x_52:
[----:B------:R-:W-:Y:S01]  /*14a0*/  I2FP.F32.U32 R33, R31 ;  /* 0x0000001f00217245 */ /* 0x000fe20000201000 */
[----:B------:R-:W-:Y:S03]  /*14b0*/  BSSY.RECONVERGENT B1, `(.L_x_28) ;  /* 0x000000d000017945 */ /* 0x000fe60003800200 */
        /* <DEDUP_REMOVED lines=12> */
.L_x_29:
[----:B------:R-:W-:Y:S05]  /*1580*/  BSYNC.RECONVERGENT B1 ;  /* 0x0000000000017941 */ /* 0x000fea0003800200 */
.L_x_28:
[----:B------:R-:W-:Y:S01]  /*1590*/  ISETP.NE.AND P0, PT, R31, R12, PT ;  /* 0x0000000c1f00720c */ /* 0x000fe20003f05270 */
[----:B------:R-:W-:Y:S01]  /*15a0*/  BSSY.RECONVERGENT B1, `(.L_x_30) ;  /* 0x0000093000017945 */ /* 0x000fe20003800200 */
[----:B------:R-:W-:-:S11]  /*15b0*/  FMUL R24, R25, R24 ;  /* 0x0000001819187220 */ /* 0x000fd60000400000 */
[----:B------:R-:W-:Y:S05]  /*15c0*/  @!P0 BRA `(.L_x_31) ;  /* 0x0000000000448947 */ /* 0x000fea0003800000 */
[----:B------:R-:W-:Y:S01]  /*15d0*/  IMAD.IADD R25, R31, 0x1, -R12 ;  /* 0x000000011f197824 */ /* 0x000fe200078e0a0c */
        /* <DEDUP_REMOVED lines=14> */
.L_x_33:
[----:B------:R-:W-:Y:S05]  /*16c0*/  BSYNC.RECONVERGENT B2 ;  /* 0x0000000000027941 */ /* 0x000fea0003800200 */
.L_x_32:
[----:B------:R-:W-:Y:S05]  /*16d0*/  BRA `(.L_x_34) ;  /* 0x0000000400fc7947 */ /* 0x000fea0003800000 */
.L_x_31:
[----:B------:R-:W0:Y:S01]  /*16e0*/  LDCU UR5, c[0x3][URZ] ;  /* 0x00c00000ff0577ac */ /* 0x000e220008000800 */
[----:B------:R-:W-:Y:S02]  /*16f0*/  ISETP.GE.U32.AND P0, PT, R45, 0x3, PT ;  /* 0x000000032d00780c */ /* 0x000fe40003f06070 */
[----:B------:R-:W-:Y:S01]  /*1700*/  MOV R32, 0x1 ;  /* 0x0000000100207802 */ /* 0x000fe20000000f00 */
[----:B0-----:R-:W-:-:S10]  /*1710*/  FADD R33, -RZ, -UR5 ;  /* 0x80000005ff217e21 */ /* 0x001fd40008000100 */
[----:B------:R-:W-:Y:S05]  /*1720*/  @!P0 BRA `(.L_x_35) ;  /* 0x00000004000c8947 */ /* 0x000fea0003800000 */
[----:B------:R-:W-:-:S07]  /*1730*/  IMAD.MOV.U32 R32, RZ, RZ, 0x1 ;  /* 0x00000001ff207424 */ /* 0x000fce00078e00ff */
.L_x_44:
[----:B------:R-:W-:-:S05]  /*1740*/  I2FP.F32.U32 R27, R32 ;  /* 0x00000020001b7245 */ /* 0x000fca0000201000 */
[----:B------:R-:W-:-:S05]  /*1750*/  VIADD R25, R27, 0x1800000 ;  /* 0x018000001b197836 */ /* 0x000fca0000000000 */
        /* <DEDUP_REMOVED lines=8> */
.L_x_36:
[----:B------:R-:W0:Y:S02]  /*17e0*/  MUFU.RCP R26, R27 ;  /* 0x0000001b001a7308 */ /* 0x000e240000001000 */
[----:B0-----:R-:W-:-:S04]  /*17f0*/  FFMA R25, R27, R26, -1 ;  /* 0xbf8000001b197423 */ /* 0x001fc8000000001a */
[----:B------:R-:W-:-:S04]  /*1800*/  FADD.FTZ R25, -R25, -RZ ;  /* 0x800000ff19197221 */ /* 0x000fc80000010100 */
[----:B------:R-:W-:-:S07]  /*1810*/  FFMA R26, R26, R25, R26 ;  /* 0x000000191a1a7223 */ /* 0x000fce000000001a */
.L_x_37:
[----:B------:R-:W-:Y:S01]  /*1820*/  IADD3 R25, PT, PT, R32, 0x1, RZ ;  /* 0x0000000120197810 */ /* 0x000fe20007ffe0ff */
[----:B------:R-:W-:-:S03]  /*1830*/  FADD R33, R26, R33 ;  /* 0x000000211a217221 */ /* 0x000fc60000000000 */
        /* <DEDUP_REMOVED lines=10> */
.L_x_38:
[----:B------:R-:W0:Y:S02]  /*18e0*/  MUFU.RCP R26, R27 ;  /* 0x0000001b001a7308 */ /* 0x000e240000001000 */
[----:B0-----:R-:W-:-:S04]  /*18f0*/  FFMA R25, R27, R26, -1 ;  /* 0xbf8000001b197423 */ /* 0x001fc8000000001a */
[----:B------:R-:W-:-:S04]  /*1900*/  FADD.FTZ R25, -R25, -RZ ;  /* 0x800000ff19197221 */ /* 0x000fc80000010100 */
[----:B------:R-:W-:-:S07]  /*1910*/  FFMA R26, R26, R25, R26 ;  /* 0x000000191a1a7223 */ /* 0x000fce000000001a */
.L_x_39:
[----:B------:R-:W-:Y:S02]  /*1920*/  VIADD R25, R32, 0x2 ;  /* 0x0000000220197836 */ /* 0x000fe40000000000 */
[----:B------:R-:W-:-:S03]  /*1930*/  FADD R35, R33, R26 ;  /* 0x0000001a21237221 */ /* 0x000fc60000000000 */
[----:B------:R-:W-:-:S04]  /*1940*/  I2FP.F32.U32 R27, R25 ;  /* 0x00000019001b7245 */ /* 0x000fc80000201000 */
        /* <DEDUP_REMOVED lines=9> */
.L_x_40:
[----:B------:R-:W0:Y:S02]  /*19e0*/  MUFU.RCP R26, R27 ;  /* 0x0000001b001a7308 */ /* 0x000e240000001000 */
[----:B0-----:R-:W-:-:S04]  /*19f0*/  FFMA R25, R27, R26, -1 ;  /* 0xbf8000001b197423 */ /* 0x001fc8000000001a */
[----:B------:R-:W-:-:S04]  /*1a00*/  FADD.FTZ R25, -R25, -RZ ;  /* 0x800000ff19197221 */ /* 0x000fc80000010100 */
[----:B------:R-:W-:-:S07]  /*1a10*/  FFMA R26, R26, R25, R26 ;  /* 0x000000191a1a7223 */ /* 0x000fce000000001a */
.L_x_41:
[----:B------:R-:W-:Y:S02]  /*1a20*/  VIADD R33, R32, 0x3 ;  /* 0x0000000320217836 */ /* 0x000fe40000000000 */
[----:B------:R-:W-:-:S03]  /*1a30*/  FADD R35, R35, R26 ;  /* 0x0000001a23237221 */ /* 0x000fc60000000000 */
[----:B------:R-:W-:-:S05]  /*1a40*/  I2FP.F32.U32 R27, R33 ;  /* 0x00000021001b7245 */ /* 0x000fca0000201000 */
[----:B------:R-:W-:-:S05]  /*1a50*/  VIADD R25, R27, 0x1800000 ;  /* 0x018000001b197836 */ /* 0x000fca0000000000 */
[----:B------:R-:W-:-:S04]  /*1a60*/  LOP3.LUT R25, R25, 0x7f800000, RZ, 0xc0, !PT ;  /* 0x7f80000019197812 */ /* 0x000fc800078ec0ff */
[----:B------:R-:W-:-:S13]  /*1a70*/  ISETP.GT.U32.AND P0, PT, R25, 0x1ffffff, PT ;  /* 0x01ffffff1900780c */ /* 0x000fda0003f04070 */
[----:B------:R-:W-:Y:S05]  /*1a80*/  @P0 BRA `(.L_x_42) ;  /* 0x0000000000140947 */ /* 0x000fea0003800000 */
[----:B------:R-:W-:Y:S02]  /*1a90*/  MOV R25, R27 ;  /* 0x0000001b00197202 */ /* 0x000fe40000000f00 */
[----:B------:R-:W-:-:S07]  /*1aa0*/  MOV R34, 0x1ac0 ;  /* 0x00001ac000227802 */ /* 0x000fce0000000f00 */
[----:B------:R-:W-:Y:S05]  /*1ab0*/  CALL.REL.NOINC `($__internal_2_$__cuda_sm20_rcp_rn_f32_slowpath) ;  /* 0x0000002800847944 */ /* 0x000fea0003c00000 */
[----:B------:R-:W-:Y:S01]  /*1ac0*/  IMAD.MOV.U32 R26, RZ, RZ, R25 ;  /* 0x000000ffff1a7224 */ /* 0x000fe200078e0019 */
[----:B------:R-:W-:Y:S06]  /*1ad0*/  BRA `(.L_x_43) ;  /* 0x0000000000107947 */ /* 0x000fec0003800000 */
.L_x_42:
[----:B------:R-:W0:Y:S02]  /*1ae0*/  MUFU.RCP R26, R27 ;  /* 0x0000001b001a7308 */ /* 0x000e240000001000 */
[----:B0-----:R-:W-:-:S04]  /*1af0*/  FFMA R25, R27, R26, -1 ;  /* 0xbf8000001b197423 */ /* 0x001fc8000000001a */
[----:B------:R-:W-:-:S04]  /*1b00*/  FADD.FTZ R25, -R25, -RZ ;  /* 0x800000ff19197221 */ /* 0x000fc80000010100 */
[----:B------:R-:W-:-:S07]  /*1b10*/  FFMA R26, R26, R25, R26 ;  /* 0x000000191a1a7223 */ /* 0x000fce000000001a */
.L_x_43:
[----:B------:R-:W-:Y:S01]  /*1b20*/  ISETP.NE.AND P0, PT, R33, R30, PT ;  /* 0x0000001e2100720c */ /* 0x000fe20003f05270 */
[----:B------:R-:W-:Y:S01]  /*1b30*/  FADD R33, R35, R26 ;  /* 0x0000001a23217221 */ /* 0x000fe20000000000 */
[----:B------:R-:W-:-:S11]  /*1b40*/  VIADD R32, R32, 0x4 ;  /* 0x0000000420207836 */ /* 0x000fd60000000000 */
[----:B------:R-:W-:Y:S05]  /*1b50*/  @P0 BRA `(.L_x_44) ;  /* 0xfffffff800f80947 */ /* 0x000fea000383ffff */
.L_x_35:
[----:B------:R-:W-:-:S13]  /*1b60*/  ISETP.NE.AND P0, PT, R36, RZ, PT ;  /* 0x000000ff2400720c */ /* 0x000fda0003f05270 */
[----:B------:R-:W-:Y:S05]  /*1b70*/  @!P0 BRA `(.L_x_45) ;  /* 0x0000000000cc8947 */ /* 0x000fea0003800000 */
[----:B------:R-:W-:Y:S02]  /*1b80*/  I2FP.F32.U32 R27, R32 ;  /* 0x00000020001b7245 */ /* 0x000fe40000201000 */
[----:B------:R-:W-:-:S03]  /*1b90*/  ISETP.NE.AND P3, PT, R36, 0x1, PT ;  /* 0x000000012400780c */ /* 0x000fc60003f65270 */
[----:B------:R-:W-:-:S05]  /*1ba0*/  VIADD R25, R27, 0x1800000 ;  /* 0x018000001b197836 */ /* 0x000fca0000000000 */
[----:B------:R-:W-:-:S04]  /*1bb0*/  LOP3.LUT R25, R25, 0x7f800000, RZ, 0xc0, !PT ;  /* 0x7f80000019197812 */ /* 0x000fc800078ec0ff */
[----:B------:R-:W-:-:S13]  /*1bc0*/  ISETP.GT.U32.AND P0, PT, R25, 0x1ffffff, PT ;  /* 0x01ffffff1900780c */ /* 0x000fda0003f04070 */
[----:B------:R-:W-:Y:S05]  /*1bd0*/  @P0 BRA `(.L_x_46) ;  /* 0x0000000000140947 */ /* 0x000fea0003800000 */
[----:B------:R-:W-:Y:S01]  /*1be0*/  IMAD.MOV.U32 R25, RZ, RZ, R27 ;  /* 0x000000ffff197224 */ /* 0x000fe200078e001b */
[----:B------:R-:W-:-:S07]  /*1bf0*/  MOV R34, 0x1c10 ;  /* 0x00001c1000227802 */ /* 0x000fce0000000f00 */
[----:B------:R-:W-:Y:S05]  /*1c00*/  CALL.REL.NOINC `($__internal_2_$__cuda_sm20_rcp_rn_f32_slowpath) ;  /* 0x0000002800307944 */ /* 0x000fea0003c00000 */
[----:B------:R-:W-:Y:S01]  /*1c10*/  MOV R26, R25 ;  /* 0x00000019001a7202 */ /* 0x000fe20000000f00 */
[----:B------:R-:W-:Y:S06]  /*1c20*/  BRA `(.L_x_47) ;  /* 0x0000000000107947 */ /* 0x000fec0003800000 */
.L_x_46:
[----:B------:R-:W0:Y:S02]  /*1c30*/  MUFU.RCP R26, R27 ;  /* 0x0000001b001a7308 */ /* 0x000e240000001000 */
[----:B0-----:R-:W-:-:S04]  /*1c40*/  FFMA R25, R27, R26, -1 ;  /* 0xbf8000001b197423 */ /* 0x001fc8000000001a */
[----:B------:R-:W-:-:S04]  /*1c50*/  FADD.FTZ R25, -R25, -RZ ;  /* 0x800000ff19197221 */ /* 0x000fc80000010100 */
[----:B------:R-:W-:-:S07]  /*1c60*/  FFMA R26, R26, R25, R26 ;  /* 0x000000191a1a7223 */ /* 0x000fce000000001a */
.L_x_47:
[----:B------:R-:W-:Y:S01]  /*1c70*/  FADD R33, R33, R26 ;  /* 0x0000001a21217221 */ /* 0x000fe20000000000 */
[----:B------:R-:W-:Y:S06]  /*1c80*/  @!P3 BRA `(.L_x_45) ;  /* 0x000000000088b947 */ /* 0x000fec0003800000 */
[----:B------:R-:W-:Y:S01]  /*1c90*/  VIADD R25, R32, 0x1 ;  /* 0x0000000120197836 */ /* 0x000fe20000000000 */
[----:B------:R-:W-:-:S04]  /*1ca0*/  ISETP.NE.AND P3, PT, R36, 0x2, PT ;  /* 0x000000022400780c */ /* 0x000fc80003f65270 */
        /* <DEDUP_REMOVED lines=10> */
.L_x_48:
[----:B------:R-:W0:Y:S02]  /*1d50*/  MUFU.RCP R26, R27 ;  /* 0x0000001b001a7308 */ /* 0x000e240000001000 */
[----:B0-----:R-:W-:-:S04]  /*1d60*/  FFMA R25, R27, R26, -1 ;  /* 0xbf8000001b197423 */ /* 0x001fc8000000001a */
[----:B------:R-:W-:-:S04]  /*1d70*/  FADD.FTZ R25, -R25, -RZ ;  /* 0x800000ff19197221 */ /* 0x000fc80000010100 */
[----:B------:R-:W-:-:S07]  /*1d80*/  FFMA R26, R26, R25, R26 ;  /* 0x000000191a1a7223 */ /* 0x000fce000000001a */
.L_x_49:
[----:B------:R-:W-:Y:S01]  /*1d90*/  FADD R33, R33, R26 ;  /* 0x0000001a21217221 */ /* 0x000fe20000000000 */
[----:B------:R-:W-:Y:S06]  /*1da0*/  @!P3 BRA `(.L_x_45) ;  /* 0x000000000040b947 */ /* 0x000fec0003800000 */
[----:B------:R-:W-:-:S04]  /*1db0*/  IADD3 R32, PT, PT, R32, 0x2, RZ ;  /* 0x0000000220207810 */ /* 0x000fc80007ffe0ff */
        /* <DEDUP_REMOVED lines=10> */
.L_x_50:
[----:B------:R-:W0:Y:S02]  /*1e60*/  MUFU.RCP R26, R27 ;  /* 0x0000001b001a7308 */ /* 0x000e240000001000 */
[----:B0-----:R-:W-:-:S04]  /*1e70*/  FFMA R25, R27, R26, -1 ;  /* 0xbf8000001b197423 */ /* 0x001fc8000000001a */
[----:B------:R-:W-:-:S04]  /*1e80*/  FADD.FTZ R25, -R25, -RZ ;  /* 0x800000ff19197221 */ /* 0x000fc80000010100 */
[----:B------:R-:W-:-:S07]  /*1e90*/  FFMA R26, R26, R25, R26 ;  /* 0x000000191a1a7223 */ /* 0x000fce000000001a */
.L_x_51:
[----:B------:R-:W-:-:S07]  /*1ea0*/  FADD R33, R33, R26 ;  /* 0x0000001a21217221 */ /* 0x000fce0000000000 */
.L_x_45:
[----:B------:R-:W-:-:S04]  /*1eb0*/  FADD R25, -R6, R33 ;  /* 0x0000002106197221 */ /* 0x000fc80000000100 */
[----:B------:R-:W-:-:S07]  /*1ec0*/  FMUL R25, R24, R25 ;  /* 0x0000001918197220 */ /* 0x000fce0000400000 */
.L_x_34:
[----:B------:R-:W-:Y:S05]  /*1ed0*/  BSYNC.RECONVERGENT B1 ;  /* 0x0000000000017941 */ /* 0x000fea0003800200 */
.L_x_30:
[----:B------:R-:W0:Y:S01]  /*1ee0*/  LDCU UR5, c[0x3][0x10] ;  /* 0x00c00200ff0577ac */ /* 0x000e220008000800 */
[----:B------:R-:W-:-:S04]  /*1ef0*/  FADD R28, R25, R28 ;  /* 0x0000001c191c7221 */ /* 0x000fc80000000000 */
[----:B------:R-:W-:Y:S01]  /*1f00*/  FMUL R26, |R28|, 1.0000000036274937255e-15 ;  /* 0x26901d7d1c1a7820 */ /* 0x000fe20000400200 */
[C---:B0-----:R-:W-:Y:S01]  /*1f10*/  ISETP.NE.AND P0, PT, R31.reuse, UR5, PT ;  /* 0x000000051f007c0c */ /* 0x041fe2000bf05270 */
[----:B------:R-:W-:-:S03]  /*1f20*/  VIADD R31, R31, 0x1 ;  /* 0x000000011f1f7836 */ /* 0x000fc60000000000 */
[----:B------:R-:W-:-:S13]  /*1f30*/  FSETP.LT.OR P0, PT, |R25|, R26, !P0 ;  /* 0x0000001a1900720b */ /* 0x000fda0004701600 */
[----:B------:R-:W-:Y:S05]  /*1f40*/  @!P0 BRA `(.L_x_52) ;  /* 0xfffffff400548947 */ /* 0x000fea000383ffff */
.L_x_2:
[----:B------:R-:W-:Y:S05]  /*1f50*/  BSYNC.RECONVERGENT B0 ;  /* 0x0000000000007941 */ /* 0x000fea0003800200 */
.L_x_1:
[----:B------:R-:W0:Y:S01]  /*1f60*/  LDC.64 R24, c[0x0][0x380] ;  /* 0x0000e000ff187b82 */ /* 0x000e220000000a00 */
[----:B------:R-:W-:Y:S01]  /*1f70*/  ISETP.GE.U32.AND P1, PT, R29, 0x2, PT ;  /* 0x000000021d00780c */ /* 0x000fe20003f26070 */
[----:B------:R-:W-:Y:S01]  /*1f80*/  BSSY.RECONVERGENT B0, `(.L_x_53) ;  /* 0x00001c2000007945 */ /* 0x000fe20003800200 */
[----:B------:R-:W-:Y:S01]  /*1f90*/  MOV R40, 0x0 ;  /* 0x0000000000287802 */ /* 0x000fe20000000f00 */
[----:B------:R-:W-:-:S10]  /*1fa0*/  IMAD.MOV.U32 R41, RZ, RZ, 0x7ff80000 ;  /* 0x7ff80000ff297424 */ /* 0x000fd400078e00ff */
[----:B------:R-:W-:-:S06]  /*1fb0*/  DSETP.EQ.AND P0, PT, R22, RZ, !P1 ;  /* 0x000000ff1600722a */ /* 0x000fcc0004f02000 */
[----:B------:R-:W-:Y:S01]  /*1fc0*/  DSETP.LT.OR P0, PT, R22, RZ, P0 ;  /* 0x000000ff1600722a */ /* 0x000fe20000701400 */
[----:B0-----:R-:W-:-:S05]  /*1fd0*/  IMAD.WIDE R24, R4, 0x4, R24 ;  /* 0x0000000404187825 */ /* 0x001fca00078e0218 */
[----:B------:R-:W-:Y:S01]  /*1fe0*/  ISETP.LT.OR P0, PT, R29, RZ, P0 ;  /* 0x000000ff1d00720c */ /* 0x000fe20000701670 */
[----:B------:R0:W-:-:S12]  /*1ff0*/  STG.E desc[UR6][R24.64], R28 ;  /* 0x0000001c18007986 */ /* 0x0001d8000c101906 */
[----:B------:R-:W-:Y:S05]  /*2000*/  @P0 BRA `(.L_x_54) ;  /* 0x0000001800e40947 */ /* 0x000fea0003800000 */
[----:B------:R-:W-:-:S14]  /*2010*/  DSETP.GT.AND P0, PT, R22, 1, PT ;  /* 0x3ff000001600742a */ /* 0x000fdc0003f04000 */
[----:B------:R-:W-:Y:S05]  /*2020*/  @!P0 BRA `(.L_x_55) ;  /* 0x0000000400688947 */ /* 0x000fea0003800000 */
[----:B0-----:R-:W0:Y:S01]  /*2030*/  I2F.F64.U32 R24, R29 ;  /* 0x0000001d00187312 */ /* 0x001e220000201800 */
[----:B------:R-:W1:Y:S01]  /*2040*/  LDC R28, c[0x3][0x10] ;  /* 0x00c00400ff1c7b82 */ /* 0x000e620000000800 */
[----:B------:R-:W-:Y:S01]  /*2050*/  BSSY.RECONVERGENT B1, `(.L_x_56) ;  /* 0x0000012000017945 */ /* 0x000fe20003800200 */
[----:B0-----:R-:W-:-:S06]  /*2060*/  DADD R24, R22, R24 ;  /* 0x0000000016187229 */ /* 0x001fcc0000000018 */
[----:B------:R-:W0:Y:S04]  /*2070*/  MUFU.RCP64H R27, R25 ;  /* 0x00000019001b7308 */ /* 0x000e280000001800 */
[----:B------:R-:W-:Y:S01]  /*2080*/  VIADD R26, R25, 0x300402 ;  /* 0x00300402191a7836 */ /* 0x000fe20000000000 */
[----:B-1----:R-:W-:Y:S01]  /*2090*/  ISETP.GE.AND P1, PT, R28, 0x1, PT ;  /* 0x000000011c00780c */ /* 0x002fe20003f26270 */
[----:B------:R-:W-:Y:S02]  /*20a0*/  IMAD.MOV.U32 R48, RZ, RZ, R24 ;  /* 0x000000ffff307224 */ /* 0x000fe400078e0018 */
[----:B------:R-:W-:Y:S01]  /*20b0*/  IMAD.MOV.U32 R49, RZ, RZ, R25 ;  /* 0x000000ffff317224 */ /* 0x000fe200078e0019 */
[----:B------:R-:W-:Y:S01]  /*20c0*/  FSETP.GEU.AND P0, PT, |R26|, 5.8789094863358348022e-39, PT ;  /* 0x004004021a00780b */ /* 0x000fe20003f0e200 */
[----:B0-----:R-:W-:-:S08]  /*20d0*/  DFMA R30, -R24, R26, 1 ;  /* 0x3ff00000181e742b */ /* 0x001fd0000000011a */
[----:B------:R-:W-:-:S08]  /*20e0*/  DFMA R30, R30, R30, R30 ;  /* 0x0000001e1e1e722b */ /* 0x000fd0000000001e */
[----:B------:R-:W-:-:S08]  /*20f0*/  DFMA R30, R26, R30, R26 ;  /* 0x0000001e1a1e722b */ /* 0x000fd0000000001a */
[----:B------:R-:W-:-:S08]  /*2100*/  DFMA R32, -R24, R30, 1 ;  /* 0x3ff000001820742b */ /* 0x000fd0000000011e */
[----:B------:R-:W-:Y:S01]  /*2110*/  DFMA R30, R30, R32, R30 ;  /* 0x000000201e1e722b */ /* 0x000fe2000000001e */
[----:B------:R-:W-:Y:S10]  /*2120*/  @P0 BRA `(.L_x_57) ;  /* 0x0000000000100947 */ /* 0x000ff40003800000 */
[----:B------:R-:W-:Y:S02]  /*2130*/  LOP3.LUT R28, R25, 0x7fffffff, RZ, 0xc0, !PT ;  /* 0x7fffffff191c7812 */ /* 0x000fe400078ec0ff */
[----:B------:R-:W-:Y:S02]  /*2140*/  MOV R34, 0x2170 ;  /* 0x0000217000227802 */ /* 0x000fe40000000f00 */
[----:B------:R-:W-:-:S07]  /*2150*/  IADD3 R28, PT, PT, R28, -0x100000, RZ ;  /* 0xfff000001c1c7810 */ /* 0x000fce0007ffe0ff */
[----:B------:R-:W-:Y:S05]  /*2160*/  CALL.REL.NOINC `($__internal_0_$__cuda_sm20_dblrcp_rn_slowpath_v3) ;  /* 0x0000001800c87944 */ /* 0x000fea0003c00000 */
.L_x_57:
[----:B------:R-:W-:Y:S05]  /*2170*/  BSYNC.RECONVERGENT B1 ;  /* 0x0000000000017941 */ /* 0x000fea0003800200 */
.L_x_56:
[----:B------:R-:W-:Y:S02]  /*2180*/  IMAD.MOV.U32 R40, RZ, RZ, R30 ;  /* 0x000000ffff287224 */ /* 0x000fe400078e001e */
[----:B------:R-:W-:Y:S01]  /*2190*/  IMAD.MOV.U32 R41, RZ, RZ, R31 ;  /* 0x000000ffff297224 */ /* 0x000fe200078e001f */
[----:B------:R-:W-:Y:S06]  /*21a0*/  @!P1 BRA `(.L_x_58) ;  /* 0x0000000000f89947 */ /* 0x000fec0003800000 */
[----:B------:R-:W-:Y:S01]  /*21b0*/  IMAD.MOV.U32 R45, RZ, RZ, 0x1 ;  /* 0x00000001ff2d7424 */ /* 0x000fe200078e00ff */
[----:B------:R-:W-:Y:S01]  /*21c0*/  MOV R37, 0x7e37e43c ;  /* 0x7e37e43c00257802 */ /* 0x000fe20000000f00 */
[----:B------:R-:W-:Y:S02]  /*21d0*/  IMAD.MOV.U32 R36, RZ, RZ, -0x77ff8a64 ;  /* 0x8800759cff247424 */ /* 0x000fe400078e00ff */
[----:B------:R-:W-:Y:S02]  /*21e0*/  IMAD.MOV.U32 R38, RZ, RZ, R40 ;  /* 0x000000ffff267224 */ /* 0x000fe400078e0028 */
[----:B------:R-:W-:-:S07]  /*21f0*/  IMAD.MOV.U32 R39, RZ, RZ, R41 ;  /* 0x000000ffff277224 */ /* 0x000fce00078e0029 */
.L_x_64:
[----:B------:R-:W-:Y:S01]  /*2200*/  IMAD.IADD R24, R45, 0x1, R12 ;  /* 0x000000012d187824 */ /* 0x000fe200078e020c */
[----:B------:R-:W-:Y:S01]  /*2210*/  DADD R48, R48, 2 ;  /* 0x4000000030307429 */ /* 0x000fe20000000000 */
[----:B------:R-:W-:Y:S02]  /*2220*/  BSSY.RECONVERGENT B1, `(.L_x_59) ;  /* 0x0000012000017945 */ /* 0x000fe40003800200 */
[----:B------:R-:W-:-:S04]  /*2230*/  IMAD.MOV R32, RZ, RZ, -R24 ;  /* 0x000000ffff207224 */ /* 0x000fc800078e0a18 */
[----:B------:R-:W-:-:S06]  /*2240*/  IMAD R32, R32, R45, RZ ;  /* 0x0000002d20207224 */ /* 0x000fcc00078e02ff */
[----:B------:R-:W0:Y:S02]  /*2250*/  I2F.F64 R32, R32 ;  /* 0x0000002000207312 */ /* 0x000e240000201c00 */
[----:B0-----:R-:W-:-:S06]  /*2260*/  DFMA R24, R32, R38, R48 ;  /* 0x000000262018722b */ /* 0x001fcc0000000030 */
[----:B------:R-:W0:Y:S04]  /*2270*/  MUFU.RCP64H R29, R25 ;  /* 0x00000019001d7308 */ /* 0x000e280000001800 */
[----:B------:R-:W-:-:S04]  /*2280*/  IADD3 R28, PT, PT, R25, 0x300402, RZ ;  /* 0x00300402191c7810 */ /* 0x000fc80007ffe0ff */
[----:B------:R-:W-:Y:S02]  /*2290*/  FSETP.GEU.AND P0, PT, |R28|, 5.8789094863358348022e-39, PT ;  /* 0x004004021c00780b */ /* 0x000fe40003f0e200 */
[----:B0-----:R-:W-:-:S08]  /*22a0*/  DFMA R26, -R24, R28, 1 ;  /* 0x3ff00000181a742b */ /* 0x001fd0000000011c */
[----:B------:R-:W-:-:S08]  /*22b0*/  DFMA R30, R26, R26, R26 ;  /* 0x0000001a1a1e722b */ /* 0x000fd0000000001a */
[----:B------:R-:W-:-:S08]  /*22c0*/  DFMA R30, R28, R30, R28 ;  /* 0x0000001e1c1e722b */ /* 0x000fd0000000001c */
[----:B------:R-:W-:-:S08]  /*22d0*/  DFMA R26, -R24, R30, 1 ;  /* 0x3ff00000181a742b */ /* 0x000fd0000000011e */
[----:B------:R-:W-:Y:S01]  /*22e0*/  DFMA R30, R30, R26, R30 ;  /* 0x0000001a1e1e722b */ /* 0x000fe2000000001e */
[----:B------:R-:W-:Y:S10]  /*22f0*/  @P0 BRA `(.L_x_60) ;  /* 0x0000000000100947 */ /* 0x000ff40003800000 */
[----:B------:R-:W-:Y:S02]  /*2300*/  LOP3.LUT R28, R25, 0x7fffffff, RZ, 0xc0, !PT ;  /* 0x7fffffff191c7812 */ /* 0x000fe400078ec0ff */
[----:B------:R-:W-:-:S03]  /*2310*/  MOV R34, 0x2340 ;  /* 0x0000234000227802 */ /* 0x000fc60000000f00 */
[----:B------:R-:W-:-:S07]  /*2320*/  VIADD R28, R28, 0xfff00000 ;  /* 0xfff000001c1c7836 */ /* 0x000fce0000000000 */
[----:B------:R-:W-:Y:S05]  /*2330*/  CALL.REL.NOINC `($__internal_0_$__cuda_sm20_dblrcp_rn_slowpath_v3) ;  /* 0x0000001800547944 */ /* 0x000fea0003c00000 */
.L_x_60:
[----:B------:R-:W-:Y:S05]  /*2340*/  BSYNC.RECONVERGENT B1 ;  /* 0x0000000000017941 */ /* 0x000fea0003800200 */
.L_x_59:
[----:B------:R-:W0:Y:S01]  /*2350*/  MUFU.RCP64H R25, R37 ;  /* 0x0000002500197308 */ /* 0x000e220000001800 */
[----:B------:R-:W-:Y:S01]  /*2360*/  IMAD.MOV.U32 R24, RZ, RZ, 0x1 ;  /* 0x00000001ff187424 */ /* 0x000fe200078e00ff */
[----:B------:R-:W-:Y:S01]  /*2370*/  FSETP.GEU.AND P1, PT, |R33|, 6.5827683646048100446e-37, PT ;  /* 0x036000002100780b */ /* 0x000fe20003f2e200 */
[----:B------:R-:W-:Y:S01]  /*2380*/  BSSY.RECONVERGENT B1, `(.L_x_61) ;  /* 0x0000014000017945 */ /* 0x000fe20003800200 */
[----:B------:R-:W-:Y:S02]  /*2390*/  IMAD.MOV.U32 R38, RZ, RZ, R30 ;  /* 0x000000ffff267224 */ /* 0x000fe400078e001e */
[----:B------:R-:W-:Y:S01]  /*23a0*/  IMAD.MOV.U32 R39, RZ, RZ, R31 ;  /* 0x000000ffff277224 */ /* 0x000fe200078e001f */
[----:B0-----:R-:W-:-:S08]  /*23b0*/  DFMA R26, R24, -R36, 1 ;  /* 0x3ff00000181a742b */ /* 0x001fd00000000824 */
[----:B------:R-:W-:-:S08]  /*23c0*/  DFMA R26, R26, R26, R26 ;  /* 0x0000001a1a1a722b */ /* 0x000fd0000000001a */
[----:B------:R-:W-:-:S08]  /*23d0*/  DFMA R24, R24, R26, R24 ;  /* 0x0000001a1818722b */ /* 0x000fd00000000018 */
[----:B------:R-:W-:-:S08]  /*23e0*/  DFMA R26, R24, -R36, 1 ;  /* 0x3ff00000181a742b */ /* 0x000fd00000000824 */
[----:B------:R-:W-:-:S08]  /*23f0*/  DFMA R24, R24, R26, R24 ;  /* 0x0000001a1818722b */ /* 0x000fd00000000018 */
[----:B------:R-:W-:-:S08]  /*2400*/  DMUL R26, R32, R24 ;  /* 0x00000018201a7228 */ /* 0x000fd00000000000 */
[----:B------:R-:W-:-:S08]  /*2410*/  DFMA R28, R26, -R36, R32 ;  /* 0x800000241a1c722b */ /* 0x000fd00000000020 */
[----:B------:R-:W-:-:S10]  /*2420*/  DFMA R24, R24, R28, R26 ;  /* 0x0000001c1818722b */ /* 0x000fd4000000001a */
[----:B------:R-:W-:-:S05]  /*2430*/  FFMA R26, RZ, R37, R25 ;  /* 0x00000025ff1a7223 */ /* 0x000fca0000000019 */
[----:B------:R-:W-:-:S13]  /*2440*/  FSETP.GT.AND P0, PT, |R26|, 1.469367938527859385e-39, PT ;  /* 0x001000001a00780b */ /* 0x000fda0003f04200 */
[----:B------:R-:W-:Y:S05]  /*2450*/  @P0 BRA P1, `(.L_x_62) ;  /* 0x0000000000180947 */ /* 0x000fea0000800000 */
[----:B------:R-:W-:Y:S01]  /*2460*/  MOV R28, R32 ;  /* 0x00000020001c7202 */ /* 0x000fe20000000f00 */
[----:B------:R-:W-:Y:S01]  /*2470*/  IMAD.MOV.U32 R29, RZ, RZ, R33 ;  /* 0x000000ffff1d7224 */ /* 0x000fe200078e0021 */
[----:B------:R-:W-:Y:S01]  /*2480*/  MOV R42, 0x24c0 ;  /* 0x000024c0002a7802 */ /* 0x000fe20000000f00 */
[----:B------:R-:W-:Y:S02]  /*2490*/  IMAD.MOV.U32 R26, RZ, RZ, R36 ;  /* 0x000000ffff1a7224 */ /* 0x000fe400078e0024 */
[----:B------:R-:W-:-:S07]  /*24a0*/  IMAD.MOV.U32 R27, RZ, RZ, R37 ;  /* 0x000000ffff1b7224 */ /* 0x000fce00078e0025 */
[----:B------:R-:W-:Y:S05]  /*24b0*/  CALL.REL.NOINC `($__internal_1_$__cuda_sm20_div_rn_f64_full) ;  /* 0x0000001800947944 */ /* 0x000fea0003c00000 */
.L_x_62:
[----:B------:R-:W-:Y:S05]  /*24c0*/  BSYNC.RECONVERGENT B1 ;  /* 0x0000000000017941 */ /* 0x000fea0003800200 */
.L_x_61:
[----:B------:R-:W-:Y:S01]  /*24d0*/  DADD R36, R48, R24 ;  /* 0x0000000030247229 */ /* 0x000fe20000000018 */
[----:B------:R-:W-:Y:S01]  /*24e0*/  UMOV UR8, 0xfeebc2a0 ;  /* 0xfeebc2a000087882 */ /* 0x000fe20000000000 */
[----:B------:R-:W-:-:S06]  /*24f0*/  UMOV UR9, 0x39b4484b ;  /* 0x39b4484b00097882 */ /* 0x000fcc0000000000 */
[----:B------:R-:W-:-:S08]  /*2500*/  DMUL R24, R38, R36 ;  /* 0x0000002426187228 */ /* 0x000fd00000000000 */
[C---:B------:R-:W-:Y:S02]  /*2510*/  DADD R26, R24.reuse, -1 ;  /* 0xbff00000181a7429 */ /* 0x040fe40000000000 */
[----:B------:R-:W-:-:S06]  /*2520*/  DMUL R40, R24, R40 ;  /* 0x0000002818287228 */ /* 0x000fcc0000000000 */
[----:B------:R-:W-:-:S14]  /*2530*/  DSETP.GTU.AND P0, PT, |R26|, UR8, PT ;  /* 0x000000081a007e2a */ /* 0x000fdc000bf0c200 */
[----:B------:R-:W-:Y:S05]  /*2540*/  @!P0 BRA `(.L_x_63) ;  /* 0x0000000000188947 */ /* 0x000fea0003800000 */
[----:B------:R-:W0:Y:S02]  /*2550*/  LDCU UR5, c[0x3][0x10] ;  /* 0x00c00200ff0577ac */ /* 0x000e240008000800 */
[C---:B0-----:R-:W-:Y:S01]  /*2560*/  ISETP.NE.AND P0, PT, R45.reuse, UR5, PT ;  /* 0x000000052d007c0c */ /* 0x041fe2000bf05270 */
[----:B------:R-:W-:-:S12]  /*2570*/  VIADD R45, R45, 0x1 ;  /* 0x000000012d2d7836 */ /* 0x000fd80000000000 */
[----:B------:R-:W-:Y:S05]  /*2580*/  @P0 BRA `(.L_x_64) ;  /* 0xfffffffc001c0947 */ /* 0x000fea000383ffff */
.L_x_58:
[----:B------:R-:W-:Y:S01]  /*2590*/  DMUL R40, R16, R40 ;  /* 0x0000002810287228 */ /* 0x000fe20000000000 */
[----:B------:R-:W-:Y:S10]  /*25a0*/  BRA `(.L_x_54) ;  /* 0x00000014007c7947 */ /* 0x000ff40003800000 */
.L_x_63:
[----:B------:R-:W-:Y:S01]  /*25b0*/  DMUL R40, R16, R40 ;  /* 0x0000002810287228 */ /* 0x000fe20000000000 */
[----:B------:R-:W-:Y:S10]  /*25c0*/  BRA `(.L_x_54) ;  /* 0x0000001400747947 */ /* 0x000ff40003800000 */
.L_x_55:
[----:B------:R-:W-:-:S13]  /*25d0*/  ISETP.NE.AND P0, PT, R12, RZ, PT ;  /* 0x000000ff0c00720c */ /* 0x000fda0003f05270 */
[----:B------:R-:W-:Y:S05]  /*25e0*/  @!P0 BRA `(.L_x_65) ;  /* 0x0000000000448947 */ /* 0x000fea0003800000 */
[----:B0-----:R-:W0:Y:S08]  /*25f0*/  I2F.F64 R24, R12 ;  /* 0x0000000c00187312 */ /* 0x001e300000201c00 */
[----:B0-----:R-:W0:Y:S01]  /*2600*/  MUFU.RCP64H R27, R25 ;  /* 0x00000019001b7308 */ /* 0x001e220000001800 */
        /* <DEDUP_REMOVED lines=12> */
.L_x_66:
[----:B------:R-:W-:Y:S02]  /*26d0*/  IMAD.MOV.U32 R40, RZ, RZ, R30 ;  /* 0x000000ffff287224 */ /* 0x000fe400078e001e */
[----:B------:R-:W-:Y:S01]  /*26e0*/  IMAD.MOV.U32 R41, RZ, RZ, R31 ;  /* 0x000000ffff297224 */ /* 0x000fe200078e001f */
[----:B------:R-:W-:Y:S06]  /*26f0*/  BRA `(.L_x_67) ;  /* 0x0000000400107947 */ /* 0x000fec0003800000 */
.L_x_65:
[----:B------:R-:W-:Y:S01]  /*2700*/  ISETP.GT.U32.AND P0, PT, R10, 0x7feffffe, PT ;  /* 0x7feffffe0a00780c */ /* 0x000fe20003f04070 */
[----:B------:R-:W-:Y:S01]  /*2710*/  BSSY.RECONVERGENT B1, `(.L_x_68) ;  /* 0x0000040000017945 */ /* 0x000fe20003800200 */
[----:B------:R-:W-:Y:S01]  /*2720*/  IMAD.MOV.U32 R32, RZ, RZ, R18 ;  /* 0x000000ffff207224 */ /* 0x000fe200078e0012 */
[----:B------:R-:W-:-:S10]  /*2730*/  MOV R33, R19 ;  /* 0x0000001300217202 */ /* 0x000fd40000000f00 */
[----:B------:R-:W-:Y:S05]  /*2740*/  @P0 BRA `(.L_x_69) ;  /* 0x0000000000f00947 */ /* 0x000fea0003800000 */
[----:B------:R-:W-:Y:S01]  /*2750*/  ISETP.GT.U32.AND P0, PT, R11, 0x3ff6a09e, PT ;  /* 0x3ff6a09e0b00780c */ /* 0x000fe20003f04070 */
[----:B------:R-:W-:Y:S01]  /*2760*/  IMAD.MOV.U32 R38, RZ, RZ, RZ ;  /* 0x000000ffff267224 */ /* 0x000fe200078e00ff */
[----:B------:R-:W-:Y:S01]  /*2770*/  UMOV UR8, 0x3ae80f1e ;  /* 0x3ae80f1e00087882 */ /* 0x000fe20000000000 */
[----:B------:R-:W-:Y:S01]  /*2780*/  IMAD.MOV.U32 R32, RZ, RZ, -0x748574fc ;  /* 0x8b7a8b04ff207424 */ /* 0x000fe200078e00ff */
[----:B------:R-:W-:Y:S01]  /*2790*/  FSEL R21, R8, R11, P0 ;  /* 0x0000000b08157208 */ /* 0x000fe20000000000 */
[----:B------:R-:W-:Y:S01]  /*27a0*/  IMAD.MOV.U32 R33, RZ, RZ, 0x3ed0ee25 ;  /* 0x3ed0ee25ff217424 */ /* 0x000fe200078e00ff */
[----:B------:R-:W-:Y:S01]  /*27b0*/  UMOV UR9, 0x3eb1380b ;  /* 0x3eb1380b00097882 */ /* 0x000fe20000000000 */
[----:B------:R-:W-:Y:S01]  /*27c0*/  VIADD R36, R13, 0x1 ;  /* 0x000000010d247836 */ /* 0x000fe20000000000 */
[----:B------:R-:W-:Y:S01]  /*27d0*/  UMOV UR10, 0x80000000 ;  /* 0x80000000000a7882 */ /* 0x000fe20000000000 */
[----:B------:R-:W-:Y:S01]  /*27e0*/  UMOV UR11, 0x43300000 ;  /* 0x43300000000b7882 */ /* 0x000fe20000000000 */
[----:B0-----:R-:W-:-:S02]  /*27f0*/  DADD R28, R20, 1 ;  /* 0x3ff00000141c7429 */ /* 0x001fc40000000000 */
[----:B------:R-:W-:Y:S01]  /*2800*/  DADD R30, R20, -1 ;  /* 0xbff00000141e7429 */ /* 0x000fe20000000000 */
[----:B------:R-:W-:-:S03]  /*2810*/  @!P0 IADD3 R36, PT, PT, R13, RZ, RZ ;  /* 0x000000ff0d248210 */ /* 0x000fc60007ffe0ff */
[----:B------:R-:W0:Y:S02]  /*2820*/  MUFU.RCP64H R39, R29 ;  /* 0x0000001d00277308 */ /* 0x000e240000001800 */
[----:B0-----:R-:W-:-:S08]  /*2830*/  DFMA R24, -R28, R38, 1 ;  /* 0x3ff000001c18742b */ /* 0x001fd00000000126 */
[----:B------:R-:W-:-:S08]  /*2840*/  DFMA R24, R24, R24, R24 ;  /* 0x000000181818722b */ /* 0x000fd00000000018 */
[----:B------:R-:W-:-:S08]  /*2850*/  DFMA R38, R38, R24, R38 ;  /* 0x000000182626722b */ /* 0x000fd00000000026 */
[----:B------:R-:W-:-:S08]  /*2860*/  DMUL R24, R30, R38 ;  /* 0x000000261e187228 */ /* 0x000fd00000000000 */
[----:B------:R-:W-:-:S08]  /*2870*/  DFMA R24, R30, R38, R24 ;  /* 0x000000261e18722b */ /* 0x000fd00000000018 */
[----:B------:R-:W-:-:S08]  /*2880*/  DMUL R26, R24, R24 ;  /* 0x00000018181a7228 */ /* 0x000fd00000000000 */
[----:B------:R-:W-:Y:S01]  /*2890*/  DFMA R28, R26, UR8, R32 ;  /* 0x000000081a1c7c2b */ /* 0x000fe20008000020 */
[----:B------:R-:W-:Y:S01]  /*28a0*/  UMOV UR8, 0x9f02676f ;  /* 0x9f02676f00087882 */ /* 0x000fe20000000000 */
[----:B------:R-:W-:Y:S01]  /*28b0*/  UMOV UR9, 0x3ef3b266 ;  /* 0x3ef3b26600097882 */ /* 0x000fe20000000000 */
[----:B------:R-:W-:-:S05]  /*28c0*/  DADD R32, R30, -R24 ;  /* 0x000000001e207229 */ /* 0x000fca0000000818 */
[----:B------:R-:W-:Y:S01]  /*28d0*/  DFMA R28, R26, R28, UR8 ;  /* 0x000000081a1c7e2b */ /* 0x000fe2000800001c */
[----:B------:R-:W-:Y:S01]  /*28e0*/  UMOV UR8, 0xa9ab0956 ;  /* 0xa9ab095600087882 */ /* 0x000fe20000000000 */
[----:B------:R-:W-:Y:S01]  /*28f0*/  UMOV UR9, 0x3f1745cb ;  /* 0x3f1745cb00097882 */ /* 0x000fe20000000000 */
[----:B------:R-:W-:-:S05]  /*2900*/  DADD R32, R32, R32 ;  /* 0x0000000020207229 */ /* 0x000fca0000000020 */
[----:B------:R-:W-:Y:S01]  /*2910*/  DFMA R28, R26, R28, UR8 ;  /* 0x000000081a1c7e2b */ /* 0x000fe2000800001c */
[----:B------:R-:W-:Y:S01]  /*2920*/  UMOV UR8, 0x2d1b5154 ;  /* 0x2d1b515400087882 */ /* 0x000fe20000000000 */
[----:B------:R-:W-:Y:S01]  /*2930*/  UMOV UR9, 0x3f3c71c7 ;  /* 0x3f3c71c700097882 */ /* 0x000fe20000000000 */
[----:B------:R-:W-:-:S05]  /*2940*/  DFMA R30, R30, -R24, R32 ;  /* 0x800000181e1e722b */ /* 0x000fca0000000020 */
[----:B------:R-:W-:Y:S01]  /*2950*/  DFMA R34, R26, R28, UR8 ;  /* 0x000000081a227e2b */ /* 0x000fe2000800001c */
[----:B------:R-:W-:Y:S01]  /*2960*/  UMOV UR8, 0x923be72d ;  /* 0x923be72d00087882 */ /* 0x000fe20000000000 */
[----:B------:R-:W-:Y:S01]  /*2970*/  UMOV UR9, 0x3f624924 ;  /* 0x3f62492400097882 */ /* 0x000fe20000000000 */
[----:B------:R-:W-:Y:S01]  /*2980*/  LOP3.LUT R28, R36, 0x80000000, RZ, 0x3c, !PT ;  /* 0x80000000241c7812 */ /* 0x000fe200078e3cff */
[----:B------:R-:W-:Y:S01]  /*2990*/  IMAD.MOV.U32 R29, RZ, RZ, 0x43300000 ;  /* 0x43300000ff1d7424 */ /* 0x000fe200078e00ff */
[----:B------:R-:W-:-:S03]  /*29a0*/  DMUL R30, R38, R30 ;  /* 0x0000001e261e7228 */ /* 0x000fc60000000000 */
[----:B------:R-:W-:Y:S01]  /*29b0*/  DFMA R34, R26, R34, UR8 ;  /* 0x000000081a227e2b */ /* 0x000fe20008000022 */
[----:B------:R-:W-:Y:S01]  /*29c0*/  UMOV UR8, 0x9999a3c4 ;  /* 0x9999a3c400087882 */ /* 0x000fe20000000000 */
[----:B------:R-:W-:Y:S01]  /*29d0*/  UMOV UR9, 0x3f899999 ;  /* 0x3f89999900097882 */ /* 0x000fe20000000000 */
[----:B------:R-:W-:Y:S01]  /*29e0*/  DADD R28, R28, -UR10 ;  /* 0x8000000a1c1c7e29 */ /* 0x000fe20008000000 */
[----:B------:R-:W-:Y:S01]  /*29f0*/  UMOV UR10, 0xfefa39ef ;  /* 0xfefa39ef000a7882 */ /* 0x000fe20000000000 */
[----:B------:R-:W-:-:S03]  /*2a00*/  UMOV UR11, 0x3fe62e42 ;  /* 0x3fe62e42000b7882 */ /* 0x000fc60000000000 */
[----:B------:R-:W-:Y:S01]  /*2a10*/  DFMA R34, R26, R34, UR8 ;  /* 0x000000081a227e2b */ /* 0x000fe20008000022 */
[----:B------:R-:W-:Y:S01]  /*2a20*/  UMOV UR8, 0x55555554 ;  /* 0x5555555400087882 */ /* 0x000fe20000000000 */
[----:B------:R-:W-:Y:S01]  /*2a30*/  UMOV UR9, 0x3fb55555 ;  /* 0x3fb5555500097882 */ /* 0x000fe20000000000 */
[----:B------:R-:W-:-:S05]  /*2a40*/  DFMA R32, R28, UR10, R24 ;  /* 0x0000000a1c207c2b */ /* 0x000fca0008000018 */
[----:B------:R-:W-:Y:S01]  /*2a50*/  DFMA R34, R26, R34, UR8 ;  /* 0x000000081a227e2b */ /* 0x000fe20008000022 */
[----:B------:R-:W-:Y:S01]  /*2a60*/  UMOV UR8, 0xfefa39ef ;  /* 0xfefa39ef00087882 */ /* 0x000fe20000000000 */
[----:B------:R-:W-:Y:S02]  /*2a70*/  UMOV UR9, 0x3fe62e42 ;  /* 0x3fe62e4200097882 */ /* 0x000fe40000000000 */
[----:B------:R-:W-:Y:S01]  /*2a80*/  DFMA R36, R28, -UR8, R32 ;  /* 0x800000081c247c2b */ /* 0x000fe20008000020 */
[----:B------:R-:W-:Y:S01]  /*2a90*/  UMOV UR8, 0x3b39803f ;  /* 0x3b39803f00087882 */ /* 0x000fe20000000000 */
[----:B------:R-:W-:Y:S02]  /*2aa0*/  UMOV UR9, 0x3c7abc9e ;  /* 0x3c7abc9e00097882 */ /* 0x000fe40000000000 */
[----:B------:R-:W-:-:S04]  /*2ab0*/  DMUL R34, R26, R34 ;  /* 0x000000221a227228 */ /* 0x000fc80000000000 */
[----:B------:R-:W-:-:S04]  /*2ac0*/  DADD R36, -R24, R36 ;  /* 0x0000000018247229 */ /* 0x000fc80000000124 */
[----:B------:R-:W-:-:S08]  /*2ad0*/  DFMA R30, R24, R34, R30 ;  /* 0x00000022181e722b */ /* 0x000fd0000000001e */
[----:B------:R-:W-:-:S08]  /*2ae0*/  DADD R30, R30, -R36 ;  /* 0x000000001e1e7229 */ /* 0x000fd00000000824 */
[----:B------:R-:W-:-:S08]  /*2af0*/  DFMA R30, R28, UR8, R30 ;  /* 0x000000081c1e7c2b */ /* 0x000fd0000800001e */
[----:B------:R-:W-:-:S11]  /*2b00*/  DADD R32, R32, R30 ;  /* 0x0000000020207229 */ /* 0x000fd6000000001e */
.L_x_69:
[----:B------:R-:W-:Y:S05]  /*2b10*/  BSYNC.RECONVERGENT B1 ;  /* 0x0000000000017941 */ /* 0x000fea0003800200 */
.L_x_68:
[----:B------:R-:W1:Y:S02]  /*2b20*/  LDCU.64 UR8, c[0x3][0x8] ;  /* 0x00c00100ff0877ac */ /* 0x000e640008000a00 */
[----:B-1----:R-:W-:-:S11]  /*2b30*/  DADD R40, -R32, -UR8 ;  /* 0x8000000820287e29 */ /* 0x002fd60008000100 */
.L_x_67:
[----:B------:R-:W1:Y:S02]  /*2b40*/  LDCU UR5, c[0x3][0x10] ;  /* 0x00c00200ff0577ac */ /* 0x000e640008000800 */
[----:B-1----:R-:W-:-:S09]  /*2b50*/  UISETP.GE.AND UP0, UPT, UR5, 0x1, UPT ;  /* 0x000000010500788c */ /* 0x002fd2000bf06270 */
[----:B------:R-:W-:Y:S05]  /*2b60*/  BRA.U !UP0, `(.L_x_54) ;  /* 0x00000011080c7547 */ /* 0x000fea000b800000 */
[C---:B------:R-:W-:Y:S01]  /*2b70*/  LOP3.LUT R47, R12.reuse, 0x3, RZ, 0xc0, !PT ;  /* 0x000000030c2f7812 */ /* 0x040fe200078ec0ff */
[----:B------:R-:W-:Y:S01]  /*2b80*/  IMAD.MOV.U32 R49, RZ, RZ, 0x1 ;  /* 0x00000001ff317424 */ /* 0x000fe200078e00ff */
[----:B------:R-:W-:Y:S01]  /*2b90*/  LOP3.LUT R48, R12, 0xfffffffc, RZ, 0xc0, !PT ;  /* 0xfffffffc0c307812 */ /* 0x000fe200078ec0ff */
[----:B------:R-:W-:Y:S02]  /*2ba0*/  IMAD.MOV.U32 R38, RZ, RZ, 0x0 ;  /* 0x00000000ff267424 */ /* 0x000fe400078e00ff */
[----:B------:R-:W-:-:S07]  /*2bb0*/  IMAD.MOV.U32 R39, RZ, RZ, 0x3ff00000 ;  /* 0x3ff00000ff277424 */ /* 0x000fce00078e00ff */
.L_x_89:
[----:B------:R-:W1:Y:S01]  /*2bc0*/  I2F.F64.U32 R26, R49 ;  /* 0x00000031001a7312 */ /* 0x000e620000201800 */
[----:B0-----:R-:W-:Y:S01]  /*2bd0*/  MOV R28, 0x1 ;  /* 0x00000001001c7802 */ /* 0x001fe20000000f00 */
[----:B------:R-:W-:Y:S06]  /*2be0*/  BSSY.RECONVERGENT B1, `(.L_x_70) ;  /* 0x0000011000017945 */ /* 0x000fec0003800200 */
[----:B-1----:R-:W0:Y:S02]  /*2bf0*/  MUFU.RCP64H R29, R27 ;  /* 0x0000001b001d7308 */ /* 0x002e240000001800 */
[----:B0-----:R-:W-:-:S08]  /*2c00*/  DFMA R24, -R26, R28, 1 ;  /* 0x3ff000001a18742b */ /* 0x001fd0000000011c */
[----:B------:R-:W-:-:S08]  /*2c10*/  DFMA R24, R24, R24, R24 ;  /* 0x000000181818722b */ /* 0x000fd00000000018 */
[----:B------:R-:W-:-:S08]  /*2c20*/  DFMA R24, R28, R24, R28 ;  /* 0x000000181c18722b */ /* 0x000fd0000000001c */
[----:B------:R-:W-:-:S08]  /*2c30*/  DFMA R30, -R26, R24, 1 ;  /* 0x3ff000001a1e742b */ /* 0x000fd00000000118 */
[----:B------:R-:W-:-:S08]  /*2c40*/  DFMA R30, R24, R30, R24 ;  /* 0x0000001e181e722b */ /* 0x000fd00000000018 */
[----:B------:R-:W-:-:S08]  /*2c50*/  DMUL R28, R22, -R30 ;  /* 0x8000001e161c7228 */ /* 0x000fd00000000000 */
[----:B------:R-:W-:-:S08]  /*2c60*/  DFMA R24, -R26, R28, -R22 ;  /* 0x0000001c1a18722b */ /* 0x000fd00000000916 */
[----:B------:R-:W-:Y:S02]  /*2c70*/  DFMA R24, R30, R24, R28 ;  /* 0x000000181e18722b */ /* 0x000fe4000000001c */
[----:B------:R-:W-:-:S08]  /*2c80*/  DADD R28, -RZ, -R22 ;  /* 0x00000000ff1c7229 */ /* 0x000fd00000000916 */
[----:B------:R-:W-:Y:S02]  /*2c90*/  FFMA R30, RZ, R27, R25 ;  /* 0x0000001bff1e7223 */ /* 0x000fe40000000019 */
[----:B------:R-:W-:-:S03]  /*2ca0*/  FSETP.GEU.AND P2, PT, |R29|, 6.5827683646048100446e-37, PT ;  /* 0x036000001d00780b */ /* 0x000fc60003f4e200 */
[----:B------:R-:W-:-:S13]  /*2cb0*/  FSETP.GT.AND P0, PT, |R30|, 1.469367938527859385e-39, PT ;  /* 0x001000001e00780b */ /* 0x000fda0003f04200 */
[----:B------:R-:W-:Y:S05]  /*2cc0*/  @P0 BRA P2, `(.L_x_71) ;  /* 0x0000000000080947 */ /* 0x000fea0001000000 */
[----:B------:R-:W-:-:S07]  /*2cd0*/  MOV R42, 0x2cf0 ;  /* 0x00002cf0002a7802 */ /* 0x000fce0000000f00 */
[----:B------:R-:W-:Y:S05]  /*2ce0*/  CALL.REL.NOINC `($__internal_1_$__cuda_sm20_div_rn_f64_full) ;  /* 0x0000001000887944 */ /* 0x000fea0003c00000 */
.L_x_71:
[----:B------:R-:W-:Y:S05]  /*2cf0*/  BSYNC.RECONVERGENT B1 ;  /* 0x0000000000017941 */ /* 0x000fea0003800200 */
.L_x_70:
[----:B------:R-:W-:Y:S01]  /*2d00*/  ISETP.NE.AND P0, PT, R49, R12, PT ;  /* 0x0000000c3100720c */ /* 0x000fe20003f05270 */
[----:B------:R-:W-:Y:S01]  /*2d10*/  BSSY.RECONVERGENT B1, `(.L_x_72) ;  /* 0x00000e0000017945 */ /* 0x000fe20003800200 */
[----:B------:R-:W-:-:S11]  /*2d20*/  DMUL R38, R24, R38 ;  /* 0x0000002618267228 */ /* 0x000fd60000000000 */
[----:B------:R-:W-:Y:S05]  /*2d30*/  @!P0 BRA `(.L_x_73) ;  /* 0x0000000000588947 */ /* 0x000fea0003800000 */
[----:B------:R-:W-:Y:S01]  /*2d40*/  IMAD.IADD R26, R49, 0x1, -R12 ;  /* 0x00000001311a7824 */ /* 0x000fe200078e0a0c */
[----:B------:R-:W-:Y:S01]  /*2d50*/  BSSY.RECONVERGENT B2, `(.L_x_74) ;  /* 0x0000013000027945 */ /* 0x000fe20003800200 */
[----:B------:R-:W-:-:S04]  /*2d60*/  IMAD.MOV.U32 R28, RZ, RZ, 0x1 ;  /* 0x00000001ff1c7424 */ /* 0x000fc800078e00ff */
[----:B------:R-:W0:Y:S08]  /*2d70*/  I2F.F64 R26, R26 ;  /* 0x0000001a001a7312 */ /* 0x000e300000201c00 */
[----:B0-----:R-:W0:Y:S02]  /*2d80*/  MUFU.RCP64H R29, R27 ;  /* 0x0000001b001d7308 */ /* 0x001e240000001800 */
        /* <DEDUP_REMOVED lines=15> */
.L_x_75:
[----:B------:R-:W-:Y:S05]  /*2e80*/  BSYNC.RECONVERGENT B2 ;  /* 0x0000000000027941 */ /* 0x000fea0003800200 */
.L_x_74:
[----:B------:R-:W-:Y:S05]  /*2e90*/  BRA `(.L_x_76) ;  /* 0x0000000c001c7947 */ /* 0x000fea0003800000 */
.L_x_73:
[----:B------:R-:W0:Y:S02]  /*2ea0*/  LDCU.64 UR8, c[0x3][0x8] ;  /* 0x00c00100ff0877ac */ /* 0x000e240008000a00 */
[----:B0-----:R-:W-:Y:S01]  /*2eb0*/  DADD R32, -RZ, -UR8 ;  /* 0x80000008ff207e29 */ /* 0x001fe20008000100 */
[----:B------:R-:W-:Y:S10]  /*2ec0*/  @!P1 BRA `(.L_x_77) ;  /* 0x0000000400fc9947 */ /* 0x000ff40003800000 */
[----:B------:R-:W-:Y:S01]  /*2ed0*/  ISETP.GE.U32.AND P0, PT, R45, 0x3, PT ;  /* 0x000000032d00780c */ /* 0x000fe20003f06070 */
[----:B------:R-:W-:-:S12]  /*2ee0*/  IMAD.MOV.U32 R35, RZ, RZ, 0x1 ;  /* 0x00000001ff237424 */ /* 0x000fd800078e00ff */
[----:B------:R-:W-:Y:S05]  /*2ef0*/  @!P0 BRA `(.L_x_78) ;  /* 0x00000004001c8947 */ /* 0x000fea0003800000 */
[----:B------:R-:W-:-:S07]  /*2f00*/  IMAD.MOV.U32 R35, RZ, RZ, 0x1 ;  /* 0x00000001ff237424 */ /* 0x000fce00078e00ff */
.L_x_83:
[----:B------:R-:W0:Y:S08]  /*2f10*/  I2F.F64.U32 R24, R35 ;  /* 0x0000002300187312 */ /* 0x000e300000201800 */
        /* <DEDUP_REMOVED lines=13> */
[----:B------:R-:W-:Y:S02]  /*2ff0*/  IMAD.MOV.U32 R36, RZ, RZ, R30 ;  /* 0x000000ffff247224 */ /* 0x000fe400078e001e */
[----:B------:R-:W-:-:S07]  /*3000*/  IMAD.MOV.U32 R37, RZ, RZ, R31 ;  /* 0x000000ffff257224 */ /* 0x000fce00078e001f */
.L_x_79:
[----:B------:R-:W-:Y:S01]  /*3010*/  VIADD R24, R35, 0x1 ;  /* 0x0000000123187836 */ /* 0x000fe20000000000 */
[----:B------:R-:W-:-:S05]  /*3020*/  DADD R32, R36, R32 ;  /* 0x0000000024207229 */ /* 0x000fca0000000020 */
        /* <DEDUP_REMOVED lines=14> */
.L_x_80:
[----:B------:R-:W-:Y:S01]  /*3110*/  VIADD R24, R35, 0x2 ;  /* 0x0000000223187836 */ /* 0x000fe20000000000 */
[----:B------:R-:W-:-:S05]  /*3120*/  DADD R32, R32, R30 ;  /* 0x0000000020207229 */ /* 0x000fca000000001e */
[----:B------:R-:W0:Y:S08]  /*3130*/  I2F.F64.U32 R24, R24 ;  /* 0x0000001800187312 */ /* 0x000e300000201800 */
[----:B0-----:R-:W0:Y:S01]  /*3140*/  MUFU.RCP64H R29, R25 ;  /* 0x00000019001d7308 */ /* 0x001e220000001800 */
[----:B------:R-:W-:-:S05]  /*3150*/  VIADD R28, R25, 0x300402 ;  /* 0x00300402191c7836 */ /* 0x000fca0000000000 */
        /* <DEDUP_REMOVED lines=11> */
[----:B------:R-:W-:Y:S01]  /*3210*/  MOV R42, R30 ;  /* 0x0000001e002a7202 */ /* 0x000fe20000000f00 */
[----:B------:R-:W-:-:S07]  /*3220*/  IMAD.MOV.U32 R43, RZ, RZ, R31 ;  /* 0x000000ffff2b7224 */ /* 0x000fce00078e001f */
.L_x_81:
[----:B------:R-:W-:Y:S01]  /*3230*/  VIADD R37, R35, 0x3 ;  /* 0x0000000323257836 */ /* 0x000fe20000000000 */
[----:B------:R-:W-:-:S03]  /*3240*/  DADD R32, R32, R42 ;  /* 0x0000000020207229 */ /* 0x000fc6000000002a */
        /* <DEDUP_REMOVED lines=14> */
.L_x_82:
[----:B------:R-:W-:Y:S01]  /*3330*/  ISETP.NE.AND P0, PT, R37, R48, PT ;  /* 0x000000302500720c */ /* 0x000fe20003f05270 */
[----:B------:R-:W-:Y:S01]  /*3340*/  DADD R32, R32, R30 ;  /* 0x0000000020207229 */ /* 0x000fe2000000001e */
[----:B------:R-:W-:-:S11]  /*3350*/  IADD3 R35, PT, PT, R35, 0x4, RZ ;  /* 0x0000000423237810 */ /* 0x000fd60007ffe0ff */
[----:B------:R-:W-:Y:S05]  /*3360*/  @P0 BRA `(.L_x_83) ;  /* 0xfffffff800e80947 */ /* 0x000fea000383ffff */
.L_x_78:
[----:B------:R-:W-:-:S13]  /*3370*/  ISETP.NE.AND P0, PT, R47, RZ, PT ;  /* 0x000000ff2f00720c */ /* 0x000fda0003f05270 */
[----:B------:R-:W-:Y:S05]  /*3380*/  @!P0 BRA `(.L_x_77) ;  /* 0x0000000000cc8947 */ /* 0x000fea0003800000 */
[----:B------:R-:W0:Y:S01]  /*3390*/  I2F.F64.U32 R24, R35 ;  /* 0x0000002300187312 */ /* 0x000e220000201800 */
[----:B------:R-:W-:-:S07]  /*33a0*/  ISETP.NE.AND P2, PT, R47, 0x1, PT ;  /* 0x000000012f00780c */ /* 0x000fce0003f45270 */
        /* <DEDUP_REMOVED lines=13> */
.L_x_84:
[----:B------:R-:W-:Y:S01]  /*3480*/  DADD R32, R32, R30 ;  /* 0x0000000020207229 */ /* 0x000fe2000000001e */
[----:B------:R-:W-:Y:S10]  /*3490*/  @!P2 BRA `(.L_x_77) ;  /* 0x000000000088a947 */ /* 0x000ff40003800000 */
[----:B------:R-:W-:Y:S01]  /*34a0*/  VIADD R24, R35, 0x1 ;  /* 0x0000000123187836 */ /* 0x000fe20000000000 */
[----:B------:R-:W-:-:S05]  /*34b0*/  ISETP.NE.AND P2, PT, R47, 0x2, PT ;  /* 0x000000022f00780c */ /* 0x000fca0003f45270 */
        /* <DEDUP_REMOVED lines=14> */
.L_x_85:
[----:B------:R-:W-:Y:S01]  /*35a0*/  DADD R32, R32, R30 ;  /* 0x0000000020207229 */ /* 0x000fe2000000001e */
[----:B------:R-:W-:Y:S10]  /*35b0*/  @!P2 BRA `(.L_x_77) ;  /* 0x000000000040a947 */ /* 0x000ff40003800000 */
[----:B------:R-:W-:-:S06]  /*35c0*/  VIADD R24, R35, 0x2 ;  /* 0x0000000223187836 */ /* 0x000fcc0000000000 */
        /* <DEDUP_REMOVED lines=14> */
.L_x_86:
[----:B------:R-:W-:-:S11]  /*36b0*/  DADD R32, R32, R30 ;  /* 0x0000000020207229 */ /* 0x000fd6000000001e */
.L_x_77:
[----:B------:R-:W-:Y:S01]  /*36c0*/  ISETP.GT.U32.AND P0, PT, R10, 0x7feffffe, PT ;  /* 0x7feffffe0a00780c */ /* 0x000fe20003f04070 */
[----:B------:R-:W-:Y:S01]  /*36d0*/  BSSY.RECONVERGENT B2, `(.L_x_87) ;  /* 0x0000041000027945 */ /* 0x000fe20003800200 */
[----:B------:R-:W-:Y:S01]  /*36e0*/  IMAD.MOV.U32 R24, RZ, RZ, R18 ;  /* 0x000000ffff187224 */ /* 0x000fe200078e0012 */
[----:B------:R-:W-:-:S10]  /*36f0*/  MOV R25, R19 ;  /* 0x0000001300197202 */ /* 0x000fd40000000f00 */
[----:B------:R-:W-:Y:S05]  /*3700*/  @P0 BRA `(.L_x_88) ;  /* 0x0000000000f40947 */ /* 0x000fea0003800000 */
[----:B------:R-:W-:Y:S01]  /*3710*/  ISETP.GT.U32.AND P0, PT, R11, 0x3ff6a09e, PT ;  /* 0x3ff6a09e0b00780c */ /* 0x000fe20003f04070 */
[----:B------:R-:W-:Y:S01]  /*3720*/  IMAD.MOV.U32 R36, RZ, RZ, R20 ;  /* 0x000000ffff247224 */ /* 0x000fe200078e0014 */
[----:B------:R-:W-:Y:S01]  /*3730*/  UMOV UR8, 0x3ae80f1e ;  /* 0x3ae80f1e00087882 */ /* 0x000fe20000000000 */
[----:B------:R-:W-:Y:S01]  /*3740*/  IMAD.MOV.U32 R24, RZ, RZ, RZ ;  /* 0x000000ffff187224 */ /* 0x000fe200078e00ff */
[----:B------:R-:W-:Y:S01]  /*3750*/  FSEL R37, R8, R11, P0 ;  /* 0x0000000b08257208 */ /* 0x000fe20000000000 */
[----:B------:R-:W-:Y:S01]  /*3760*/  IMAD.MOV.U32 R26, RZ, RZ, -0x748574fc ;  /* 0x8b7a8b04ff1a7424 */ /* 0x000fe200078e00ff */
[----:B------:R-:W-:Y:S01]  /*3770*/  UMOV UR9, 0x3eb1380b ;  /* 0x3eb1380b00097882 */ /* 0x000fe20000000000 */
[----:B------:R-:W-:Y:S01]  /*3780*/  IMAD.MOV.U32 R27, RZ, RZ, 0x3ed0ee25 ;  /* 0x3ed0ee25ff1b7424 */ /* 0x000fe200078e00ff */
[----:B------:R-:W-:Y:S01]  /*3790*/  UMOV UR10, 0x80000000 ;  /* 0x80000000000a7882 */ /* 0x000fe20000000000 */
[----:B------:R-:W-:Y:S01]  /*37a0*/  UMOV UR11, 0x43300000 ;  /* 0x43300000000b7882 */ /* 0x000fe20000000000 */
[----:B------:R-:W-:-:S02]  /*37b0*/  DADD R42, R36, 1 ;  /* 0x3ff00000242a7429 */ /* 0x000fc40000000000 */
[----:B------:R-:W-:-:S04]  /*37c0*/  DADD R36, R36, -1 ;  /* 0xbff0000024247429 */ /* 0x000fc80000000000 */
[----:B------:R-:W0:Y:S02]  /*37d0*/  MUFU.RCP64H R25, R43 ;  /* 0x0000002b00197308 */ /* 0x000e240000001800 */
[----:B0-----:R-:W-:Y:S01]  /*37e0*/  DFMA R34, -R42, R24, 1 ;  /* 0x3ff000002a22742b */ /* 0x001fe20000000118 */
[----:B------:R-:W-:Y:S01]  /*37f0*/  IADD3 R42, PT, PT, R13, 0x1, RZ ;  /* 0x000000010d2a7810 */ /* 0x000fe20007ffe0ff */
[----:B------:R-:W-:Y:S02]  /*3800*/  @!P0 IMAD.MOV R42, RZ, RZ, R13 ;  /* 0x000000ffff2a8224 */ /* 0x000fe400078e020d */
[----:B------:R-:W-:-:S04]  /*3810*/  IMAD.MOV.U32 R43, RZ, RZ, 0x43300000 ;  /* 0x43300000ff2b7424 */ /* 0x000fc800078e00ff */
[----:B------:R-:W-:Y:S01]  /*3820*/  DFMA R34, R34, R34, R34 ;  /* 0x000000222222722b */ /* 0x000fe20000000022 */
[----:B------:R-:W-:-:S06]  /*3830*/  LOP3.LUT R42, R42, 0x80000000, RZ, 0x3c, !PT ;  /* 0x800000002a2a7812 */ /* 0x000fcc00078e3cff */
[----:B------:R-:W-:Y:S01]  /*3840*/  DADD R42, R42, -UR10 ;  /* 0x8000000a2a2a7e29 */ /* 0x000fe20008000000 */
[----:B------:R-:W-:Y:S01]  /*3850*/  UMOV UR10, 0xfefa39ef ;  /* 0xfefa39ef000a7882 */ /* 0x000fe20000000000 */
[----:B------:R-:W-:Y:S01]  /*3860*/  DFMA R34, R24, R34, R24 ;  /* 0x000000221822722b */ /* 0x000fe20000000018 */
[----:B------:R-:W-:-:S07]  /*3870*/  UMOV UR11, 0x3fe62e42 ;  /* 0x3fe62e42000b7882 */ /* 0x000fce0000000000 */
[----:B------:R-:W-:-:S08]  /*3880*/  DMUL R30, R36, R34 ;  /* 0x00000022241e7228 */ /* 0x000fd00000000000 */
[----:B------:R-:W-:-:S08]  /*3890*/  DFMA R30, R36, R34, R30 ;  /* 0x00000022241e722b */ /* 0x000fd0000000001e */
[----:B------:R-:W-:Y:S02]  /*38a0*/  DMUL R28, R30, R30 ;  /* 0x0000001e1e1c7228 */ /* 0x000fe40000000000 */
[----:B------:R-:W-:-:S06]  /*38b0*/  DADD R24, R36, -R30 ;  /* 0x0000000024187229 */ /* 0x000fcc000000081e */
[----:B------:R-:W-:Y:S01]  /*38c0*/  DFMA R26, R28, UR8, R26 ;  /* 0x000000081c1a7c2b */ /* 0x000fe2000800001a */
[----:B------:R-:W-:Y:S01]  /*38d0*/  UMOV UR8, 0x9f02676f ;  /* 0x9f02676f00087882 */ /* 0x000fe20000000000 */
[----:B------:R-:W-:Y:S01]  /*38e0*/  UMOV UR9, 0x3ef3b266 ;  /* 0x3ef3b26600097882 */ /* 0x000fe20000000000 */
[----:B------:R-:W-:-:S05]  /*38f0*/  DADD R24, R24, R24 ;  /* 0x0000000018187229 */ /* 0x000fca0000000018 */
[----:B------:R-:W-:Y:S01]  /*3900*/  DFMA R26, R28, R26, UR8 ;  /* 0x000000081c1a7e2b */ /* 0x000fe2000800001a */
[----:B------:R-:W-:Y:S01]  /*3910*/  UMOV UR8, 0xa9ab0956 ;  /* 0xa9ab095600087882 */ /* 0x000fe20000000000 */
[----:B------:R-:W-:Y:S01]  /*3920*/  UMOV UR9, 0x3f1745cb ;  /* 0x3f1745cb00097882 */ /* 0x000fe20000000000 */
[----:B------:R-:W-:Y:S02]  /*3930*/  DFMA R24, R36, -R30, R24 ;  /* 0x8000001e2418722b */ /* 0x000fe40000000018 */
[----:B------:R-:W-:-:S03]  /*3940*/  DFMA R36, R42, UR10, R30 ;  /* 0x0000000a2a247c2b */ /* 0x000fc6000800001e */
[----:B------:R-:W-:Y:S01]  /*3950*/  DFMA R26, R28, R26, UR8 ;  /* 0x000000081c1a7e2b */ /* 0x000fe2000800001a */
[----:B------:R-:W-:Y:S01]  /*3960*/  UMOV UR8, 0x2d1b5154 ;  /* 0x2d1b515400087882 */ /* 0x000fe20000000000 */
[----:B------:R-:W-:Y:S01]  /*3970*/  UMOV UR9, 0x3f3c71c7 ;  /* 0x3f3c71c700097882 */ /* 0x000fe20000000000 */
[----:B------:R-:W-:-:S05]  /*3980*/  DMUL R24, R34, R24 ;  /* 0x0000001822187228 */ /* 0x000fca0000000000 */
        /* <DEDUP_REMOVED lines=21> */
.L_x_88:
[----:B------:R-:W-:Y:S05]  /*3ae0*/  BSYNC.RECONVERGENT B2 ;  /* 0x0000000000027941 */ /* 0x000fea0003800200 */
.L_x_87:
[----:B------:R-:W-:-:S08]  /*3af0*/  DADD R24, -R24, R32 ;  /* 0x0000000018187229 */ /* 0x000fd00000000120 */
[----:B------:R-:W-:-:S11]  /*3b00*/  DMUL R24, R38, R24 ;  /* 0x0000001826187228 */ /* 0x000fd60000000000 */
.L_x_76:
[----:B------:R-:W-:Y:S05]  /*3b10*/  BSYNC.RECONVERGENT B1 ;  /* 0x0000000000017941 */ /* 0x000fea0003800200 */
.L_x_72:
[----:B------:R-:W-:Y:S01]  /*3b20*/  DADD R40, R24, R40 ;  /* 0x0000000018287229 */ /* 0x000fe20000000028 */
[----:B------:R-:W-:Y:S01]  /*3b30*/  UMOV UR8, 0xfeebc2a0 ;  /* 0xfeebc2a000087882 */ /* 0x000fe20000000000 */
[----:B------:R-:W-:Y:S01]  /*3b40*/  UMOV UR9, 0x39b4484b ;  /* 0x39b4484b00097882 */ /* 0x000fe20000000000 */
[C---:B------:R-:W-:Y:S01]  /*3b50*/  ISETP.NE.AND P0, PT, R49.reuse, UR4, PT ;  /* 0x0000000431007c0c */ /* 0x040fe2000bf05270 */
[----:B------:R-:W-:-:S04]  /*3b60*/  VIADD R49, R49, 0x1 ;  /* 0x0000000131317836 */ /* 0x000fc80000000000 */
[----:B------:R-:W-:-:S08]  /*3b70*/  DMUL R26, |R40|, UR8 ;  /* 0x00000008281a7c28 */ /* 0x000fd00008000200 */
[----:B------:R-:W-:-:S14]  /*3b80*/  DSETP.GEU.AND P2, PT, |R24|, R26, PT ;  /* 0x0000001a1800722a */ /* 0x000fdc0003f4e200 */
[----:B------:R-:W-:Y:S05]  /*3b90*/  @P0 BRA P2, `(.L_x_89) ;  /* 0xfffffff000080947 */ /* 0x000fea000103ffff */
.L_x_54:
[----:B------:R-:W-:Y:S05]  /*3ba0*/  BSYNC.RECONVERGENT B0 ;  /* 0x0000000000007941 */ /* 0x000fea0003800200 */
.L_x_53:
[----:B0-----:R-:W0:Y:S01]  /*3bb0*/  LDC.64 R24, c[0x0][0x388] ;  /* 0x0000e200ff187b82 */ /* 0x001e220000000a00 */
[C---:B------:R-:W-:Y:S01]  /*3bc0*/  VIADD R29, R12.reuse, 0x2 ;  /* 0x000000020c1d7836 */ /* 0x040fe20000000000 */
[----:B------:R-:W-:-:S04]  /*3bd0*/  IADD3 R12, PT, PT, R12, 0x1, RZ ;  /* 0x000000010c0c7810 */ /* 0x000fc80007ffe0ff */
[----:B------:R-:W-:Y:S01]  /*3be0*/  ISETP.NE.AND P0, PT, R29, R14, PT ;  /* 0x0000000e1d00720c */ /* 0x000fe20003f05270 */
[----:B0-----:R-:W-:-:S05]  /*3bf0*/  IMAD.WIDE R24, R4, 0x8, R24 ;  /* 0x0000000804187825 */ /* 0x001fca00078e0218 */
[----:B------:R0:W-:Y:S07]  /*3c00*/  STG.E.64 desc[UR6][R24.64], R40 ;  /* 0x0000002818007986 */ /* 0x0001ee000c101b06 */
[----:B------:R-:W-:Y:S05]  /*3c10*/  @P0 BRA `(.L_x_90) ;  /* 0xffffffcc00780947 */ /* 0x000fea000383ffff */
[----:B------:R-:W1:Y:S01]  /*3c20*/  LDCU UR5, c[0x0][0x370] ;  /* 0x00006e00ff0577ac */ /* 0x000e620008000800 */
[----:B------:R-:W1:Y:S01]  /*3c30*/  LDC R0, c[0x0][0x360] ;  /* 0x0000d800ff007b82 */ /* 0x000e620000000800 */
[----:B------:R-:W2:Y:S01]  /*3c40*/  LDCU UR8, c[0x0][0x394] ;  /* 0x00007280ff0877ac */ /* 0x000ea20008000800 */
[----:B-1----:R-:W-:-:S05]  /*3c50*/  IMAD R15, R0, UR5, R15 ;  /* 0x00000005000f7c24 */ /* 0x002fca000f8e020f */
[----:B--2---:R-:W-:-:S13]  /*3c60*/  ISETP.GE.U32.AND P0, PT, R15, UR8, PT ;  /* 0x000000080f007c0c */ /* 0x004fda000bf06070 */
[----:B------:R-:W-:Y:S05]  /*3c70*/  @!P0 BRA `(.L_x_0) ;  /* 0xffffffc4007c8947 */ /* 0x000fea000383ffff */
[----:B------:R-:W-:Y:S05]  /*3c80*/  EXIT ;  /* 0x000000000000794d */ /* 0x000fea0003800000 */
        .weak           $__internal_0_$__cuda_sm20_dblrcp_rn_slowpath_v3
        .type           $__internal_0_$__cuda_sm20_dblrcp_rn_slowpath_v3,@function
        .size           $__internal_0_$__cuda_sm20_dblrcp_rn_slowpath_v3,($__internal_1_$__cuda_sm20_div_rn_f64_full - $__internal_0_$__cuda_sm20_dblrcp_rn_slowpath_v3)
$__internal_0_$__cuda_sm20_dblrcp_rn_slowpath_v3:
[----:B------:R-:W-:Y:S01]  /*3c90*/  DSETP.GTU.AND P0, PT, |R24|, +INF , PT ;  /* 0x7ff000001800742a */ /* 0x000fe20003f0c200 */
[----:B------:R-:W-:-:S13]  /*3ca0*/  BSSY.RECONVERGENT B2, `(.L_x_91) ;  /* 0x0000023000027945 */ /* 0x000fda0003800200 */
[----:B------:R-:W-:Y:S05]  /*3cb0*/  @P0 BRA `(.L_x_92) ;  /* 0x00000000007c0947 */ /* 0x000fea0003800000 */
[----:B------:R-:W-:-:S05]  /*3cc0*/  LOP3.LUT R26, R25, 0x7fffffff, RZ, 0xc0, !PT ;  /* 0x7fffffff191a7812 */ /* 0x000fca00078ec0ff */
[----:B------:R-:W-:-:S05]  /*3cd0*/  VIADD R27, R26, 0xffffffff ;  /* 0xffffffff1a1b7836 */ /* 0x000fca0000000000 */
[----:B------:R-:W-:-:S13]  /*3ce0*/  ISETP.GE.U32.AND P0, PT, R27, 0x7fefffff, PT ;  /* 0x7fefffff1b00780c */ /* 0x000fda0003f06070 */
[----:B------:R-:W-:Y:S01]  /*3cf0*/  @P0 LOP3.LUT R31, R25, 0x7ff00000, RZ, 0x3c, !PT ;  /* 0x7ff00000191f0812 */ /* 0x000fe200078e3cff */
[----:B------:R-:W-:Y:S01]  /*3d00*/  @P0 IMAD.MOV.U32 R30, RZ, RZ, RZ ;  /* 0x000000ffff1e0224 */ /* 0x000fe200078e00ff */
[----:B------:R-:W-:Y:S06]  /*3d10*/  @P0 BRA `(.L_x_93) ;  /* 0x00000000006c0947 */ /* 0x000fec0003800000 */
[----:B------:R-:W-:-:S13]  /*3d20*/  ISETP.GE.U32.AND P0, PT, R26, 0x1000001, PT ;  /* 0x010000011a00780c */ /* 0x000fda0003f06070 */
[----:B------:R-:W-:Y:S05]  /*3d30*/  @!P0 BRA `(.L_x_94) ;  /* 0x0000000000348947 */ /* 0x000fea0003800000 */
[----:B------:R-:W-:Y:S02]  /*3d40*/  VIADD R31, R25, 0xc0200000 ;  /* 0xc0200000191f7836 */ /* 0x000fe40000000000 */
[----:B------:R-:W-:Y:S02]  /*3d50*/  IMAD.MOV.U32 R30, RZ, RZ, R24 ;  /* 0x000000ffff1e7224 */ /* 0x000fe400078e0018 */
[----:B------:R-:W0:Y:S04]  /*3d60*/  MUFU.RCP64H R29, R31 ;  /* 0x0000001f001d7308 */ /* 0x000e280000001800 */
[----:B0-----:R-:W-:-:S08]  /*3d70*/  DFMA R26, -R30, R28, 1 ;  /* 0x3ff000001e1a742b */ /* 0x001fd0000000011c */
[----:B------:R-:W-:-:S08]  /*3d80*/  DFMA R26, R26, R26, R26 ;  /* 0x0000001a1a1a722b */ /* 0x000fd0000000001a */
[----:B------:R-:W-:-:S08]  /*3d90*/  DFMA R26, R28, R26, R28 ;  /* 0x0000001a1c1a722b */ /* 0x000fd0000000001c */
[----:B------:R-:W-:-:S08]  /*3da0*/  DFMA R28, -R30, R26, 1 ;  /* 0x3ff000001e1c742b */ /* 0x000fd0000000011a */
[----:B------:R-:W-:-:S08]  /*3db0*/  DFMA R26, R26, R28, R26 ;  /* 0x0000001c1a1a722b */ /* 0x000fd0000000001a */
[----:B------:R-:W-:-:S08]  /*3dc0*/  DMUL R26, R26, 2.2250738585072013831e-308 ;  /* 0x001000001a1a7828 */ /* 0x000fd00000000000 */
[----:B------:R-:W-:-:S08]  /*3dd0*/  DFMA R24, -R24, R26, 1 ;  /* 0x3ff000001818742b */ /* 0x000fd0000000011a */
[----:B------:R-:W-:-:S08]  /*3de0*/  DFMA R24, R24, R24, R24 ;  /* 0x000000181818722b */ /* 0x000fd00000000018 */
[----:B------:R-:W-:Y:S01]  /*3df0*/  DFMA R30, R26, R24, R26 ;  /* 0x000000181a1e722b */ /* 0x000fe2000000001a */
[----:B------:R-:W-:Y:S10]  /*3e00*/  BRA `(.L_x_93) ;  /* 0x0000000000307947 */ /* 0x000ff40003800000 */
.L_x_94:
[----:B------:R-:W-:Y:S01]  /*3e10*/  DMUL R26, R24, 8.11296384146066816958e+31 ;  /* 0x46900000181a7828 */ /* 0x000fe20000000000 */
[----:B------:R-:W-:-:S05]  /*3e20*/  MOV R24, R28 ;  /* 0x0000001c00187202 */ /* 0x000fca0000000f00 */
[----:B------:R-:W0:Y:S02]  /*3e30*/  MUFU.RCP64H R25, R27 ;  /* 0x0000001b00197308 */ /* 0x000e240000001800 */
[----:B0-----:R-:W-:-:S08]  /*3e40*/  DFMA R28, -R26, R24, 1 ;  /* 0x3ff000001a1c742b */ /* 0x001fd00000000118 */
[----:B------:R-:W-:-:S08]  /*3e50*/  DFMA R28, R28, R28, R28 ;  /* 0x0000001c1c1c722b */ /* 0x000fd0000000001c */
[----:B------:R-:W-:-:S08]  /*3e60*/  DFMA R28, R24, R28, R24 ;  /* 0x0000001c181c722b */ /* 0x000fd00000000018 */
[----:B------:R-:W-:-:S08]  /*3e70*/  DFMA R24, -R26, R28, 1 ;  /* 0x3ff000001a18742b */ /* 0x000fd0000000011c */
[----:B------:R-:W-:-:S08]  /*3e80*/  DFMA R24, R28, R24, R28 ;  /* 0x000000181c18722b */ /* 0x000fd0000000001c */
[----:B------:R-:W-:Y:S01]  /*3e90*/  DMUL R30, R24, 8.11296384146066816958e+31 ;  /* 0x46900000181e7828 */ /* 0x000fe20000000000 */
[----:B------:R-:W-:Y:S10]  /*3ea0*/  BRA `(.L_x_93) ;  /* 0x0000000000087947 */ /* 0x000ff40003800000 */
.L_x_92:
[----:B------:R-:W-:Y:S01]  /*3eb0*/  LOP3.LUT R31, R25, 0x80000, RZ, 0xfc, !PT ;  /* 0x00080000191f7812 */ /* 0x000fe200078efcff */
[----:B------:R-:W-:-:S07]  /*3ec0*/  IMAD.MOV.U32 R30, RZ, RZ, R24 ;  /* 0x000000ffff1e7224 */ /* 0x000fce00078e0018 */
.L_x_93:
[----:B------:R-:W-:Y:S05]  /*3ed0*/  BSYNC.RECONVERGENT B2 ;  /* 0x0000000000027941 */ /* 0x000fea0003800200 */
.L_x_91:
[----:B------:R-:W-:Y:S02]  /*3ee0*/  IMAD.MOV.U32 R24, RZ, RZ, R34 ;  /* 0x000000ffff187224 */ /* 0x000fe400078e0022 */
[----:B------:R-:W-:-:S04]  /*3ef0*/  IMAD.MOV.U32 R25, RZ, RZ, 0x0 ;  /* 0x00000000ff197424 */ /* 0x000fc800078e00ff */
[----:B------:R-:W-:Y:S05]  /*3f00*/  RET.REL.NODEC R24 `(_Z25exponentialIntegralKernelPfPdjjdd) ;  /* 0xffffffc0183c7950 */ /* 0x000fea0003c3ffff */
        .weak           $__internal_1_$__cuda_sm20_div_rn_f64_full
        .type           $__internal_1_$__cuda_sm20_div_rn_f64_full,@function
        .size           $__internal_1_$__cuda_sm20_div_rn_f64_full,($__internal_2_$__cuda_sm20_rcp_rn_f32_slowpath - $__internal_1_$__cuda_sm20_div_rn_f64_full)
$__internal_1_$__cuda_sm20_div_rn_f64_full:
[C---:B------:R-:W-:Y:S01]  /*3f10*/  FSETP.GEU.AND P0, PT, |R27|.reuse, 1.469367938527859385e-39, PT ;  /* 0x001000001b00780b */ /* 0x040fe20003f0e200 */
[----:B------:R-:W-:Y:S01]  /*3f20*/  IMAD.MOV.U32 R44, RZ, RZ, 0x1ca00000 ;  /* 0x1ca00000ff2c7424 */ /* 0x000fe200078e00ff */
[----:B------:R-:W-:Y:S01]  /*3f30*/  LOP3.LUT R24, R27, 0x800fffff, RZ, 0xc0, !PT ;  /* 0x800fffff1b187812 */ /* 0x000fe200078ec0ff */
[----:B------:R-:W-:Y:S01]  /*3f40*/  BSSY.RECONVERGENT B3, `(.L_x_95) ;  /* 0x0000054000037945 */ /* 0x000fe20003800200 */
[----:B------:R-:W-:Y:S02]  /*3f50*/  MOV R30, 0x1 ;  /* 0x00000001001e7802 */ /* 0x000fe40000000f00 */
[----:B------:R-:W-:Y:S01]  /*3f60*/  LOP3.LUT R25, R24, 0x3ff00000, RZ, 0xfc, !PT ;  /* 0x3ff0000018197812 */ /* 0x000fe200078efcff */
[----:B------:R-:W-:Y:S01]  /*3f70*/  IMAD.MOV.U32 R24, RZ, RZ, R26 ;  /* 0x000000ffff187224 */ /* 0x000fe200078e001a */
[C---:B------:R-:W-:Y:S02]  /*3f80*/  FSETP.GEU.AND P3, PT, |R29|.reuse, 1.469367938527859385e-39, PT ;  /* 0x001000001d00780b */ /* 0x040fe40003f6e200 */
[----:B------:R-:W-:-:S02]  /*3f90*/  LOP3.LUT R43, R29, 0x7ff00000, RZ, 0xc0, !PT ;  /* 0x7ff000001d2b7812 */ /* 0x000fc400078ec0ff */
[----:B------:R-:W-:Y:S01]  /*3fa0*/  LOP3.LUT R46, R27, 0x7ff00000, RZ, 0xc0, !PT ;  /* 0x7ff000001b2e7812 */ /* 0x000fe200078ec0ff */
[----:B------:R-:W-:-:S03]  /*3fb0*/  @!P0 DMUL R24, R26, 8.98846567431157953865e+307 ;  /* 0x7fe000001a188828 */ /* 0x000fc60000000000 */
[----:B------:R-:W-:-:S03]  /*3fc0*/  ISETP.GE.U32.AND P2, PT, R43, R46, PT ;  /* 0x0000002e2b00720c */ /* 0x000fc60003f46070 */
[----:B------:R-:W0:Y:S02]  /*3fd0*/  MUFU.RCP64H R31, R25 ;  /* 0x00000019001f7308 */ /* 0x000e240000001800 */
[----:B------:R-:W-:Y:S01]  /*3fe0*/  @!P3 LOP3.LUT R32, R27, 0x7ff00000, RZ, 0xc0, !PT ;  /* 0x7ff000001b20b812 */ /* 0x000fe200078ec0ff */
[----:B------:R-:W-:Y:S01]  /*3ff0*/  @!P3 IMAD.MOV.U32 R36, RZ, RZ, RZ ;  /* 0x000000ffff24b224 */ /* 0x000fe200078e00ff */
[----:B------:R-:W-:Y:S02]  /*4000*/  @!P0 LOP3.LUT R46, R25, 0x7ff00000, RZ, 0xc0, !PT ;  /* 0x7ff00000192e8812 */ /* 0x000fe400078ec0ff */
[----:B------:R-:W-:-:S04]  /*4010*/  @!P3 ISETP.GE.U32.AND P4, PT, R43, R32, PT ;  /* 0x000000202b00b20c */ /* 0x000fc80003f86070 */
[----:B------:R-:W-:Y:S01]  /*4020*/  @!P3 SEL R33, R44, 0x63400000, !P4 ;  /* 0x634000002c21b807 */ /* 0x000fe20006000000 */
[----:B0-----:R-:W-:-:S08]  /*4030*/  DFMA R34, R30, -R24, 1 ;  /* 0x3ff000001e22742b */ /* 0x001fd00000000818 */
[----:B------:R-:W-:-:S08]  /*4040*/  DFMA R34, R34, R34, R34 ;  /* 0x000000222222722b */ /* 0x000fd00000000022 */
[----:B------:R-:W-:Y:S01]  /*4050*/  DFMA R34, R30, R34, R30 ;  /* 0x000000221e22722b */ /* 0x000fe2000000001e */
[--C-:B------:R-:W-:Y:S02]  /*4060*/  @!P3 LOP3.LUT R30, R33, 0x80000000, R29.reuse, 0xf8, !PT ;  /* 0x80000000211eb812 */ /* 0x100fe400078ef81d */
[----:B------:R-:W-:Y:S02]  /*4070*/  SEL R31, R44, 0x63400000, !P2 ;  /* 0x634000002c1f7807 */ /* 0x000fe40005000000 */
[----:B------:R-:W-:Y:S01]  /*4080*/  @!P3 LOP3.LUT R37, R30, 0x100000, RZ, 0xfc, !PT ;  /* 0x001000001e25b812 */ /* 0x000fe200078efcff */
[----:B------:R-:W-:Y:S02]  /*4090*/  IMAD.MOV.U32 R30, RZ, RZ, R28 ;  /* 0x000000ffff1e7224 */ /* 0x000fe400078e001c */
[----:B------:R-:W-:Y:S01]  /*40a0*/  DFMA R32, R34, -R24, 1 ;  /* 0x3ff000002220742b */ /* 0x000fe20000000818 */
[----:B------:R-:W-:-:S06]  /*40b0*/  LOP3.LUT R31, R31, 0x800fffff, R29, 0xf8, !PT ;  /* 0x800fffff1f1f7812 */ /* 0x000fcc00078ef81d */
[----:B------:R-:W-:Y:S02]  /*40c0*/  @!P3 DFMA R30, R30, 2, -R36 ;  /* 0x400000001e1eb82b */ /* 0x000fe40000000824 */
[----:B------:R-:W-:-:S08]  /*40d0*/  DFMA R32, R34, R32, R34 ;  /* 0x000000202220722b */ /* 0x000fd00000000022 */
[----:B------:R-:W-:-:S08]  /*40e0*/  DMUL R34, R32, R30 ;  /* 0x0000001e20227228 */ /* 0x000fd00000000000 */
[----:B------:R-:W-:-:S08]  /*40f0*/  DFMA R36, R34, -R24, R30 ;  /* 0x800000182224722b */ /* 0x000fd0000000001e */
[----:B------:R-:W-:Y:S01]  /*4100*/  DFMA R36, R32, R36, R34 ;  /* 0x000000242024722b */ /* 0x000fe20000000022 */
[----:B------:R-:W-:Y:S01]  /*4110*/  IMAD.MOV.U32 R32, RZ, RZ, R43 ;  /* 0x000000ffff207224 */ /* 0x000fe200078e002b */
[----:B------:R-:W-:Y:S01]  /*4120*/  @!P3 LOP3.LUT R32, R31, 0x7ff00000, RZ, 0xc0, !PT ;  /* 0x7ff000001f20b812 */ /* 0x000fe200078ec0ff */
[----:B------:R-:W-:-:S03]  /*4130*/  VIADD R34, R46, 0xffffffff ;  /* 0xffffffff2e227836 */ /* 0x000fc60000000000 */
[----:B------:R-:W-:-:S04]  /*4140*/  IADD3 R33, PT, PT, R32, -0x1, RZ ;  /* 0xffffffff20217810 */ /* 0x000fc80007ffe0ff */
[----:B------:R-:W-:-:S04]  /*4150*/  ISETP.GT.U32.AND P0, PT, R33, 0x7feffffe, PT ;  /* 0x7feffffe2100780c */ /* 0x000fc80003f04070 */
[----:B------:R-:W-:-:S13]  /*4160*/  ISETP.GT.U32.OR P0, PT, R34, 0x7feffffe, P0 ;  /* 0x7feffffe2200780c */ /* 0x000fda0000704470 */
[----:B------:R-:W-:Y:S05]  /*4170*/  @P0 BRA `(.L_x_96) ;  /* 0x00000000006c0947 */ /* 0x000fea0003800000 */
[----:B------:R-:W-:-:S04]  /*4180*/  LOP3.LUT R32, R27, 0x7ff00000, RZ, 0xc0, !PT ;  /* 0x7ff000001b207812 */ /* 0x000fc800078ec0ff */
[CC--:B------:R-:W-:Y:S02]  /*4190*/  VIADDMNMX R28, R43.reuse, -R32.reuse, 0xb9600000, !PT ;  /* 0xb96000002b1c7446 */ /* 0x0c0fe40007800920 */
[----:B------:R-:W-:Y:S02]  /*41a0*/  ISETP.GE.U32.AND P0, PT, R43, R32, PT ;  /* 0x000000202b00720c */ /* 0x000fe40003f06070 */
[----:B------:R-:W-:Y:S02]  /*41b0*/  VIMNMX R28, PT, PT, R28, 0x46a00000, PT ;  /* 0x46a000001c1c7848 */ /* 0x000fe40003fe0100 */
[----:B------:R-:W-:-:S05]  /*41c0*/  SEL R29, R44, 0x63400000, !P0 ;  /* 0x634000002c1d7807 */ /* 0x000fca0004000000 */
[----:B------:R-:W-:Y:S01]  /*41d0*/  IMAD.IADD R32, R28, 0x1, -R29 ;  /* 0x000000011c207824 */ /* 0x000fe200078e0a1d */
[----:B------:R-:W-:-:S03]  /*41e0*/  MOV R28, RZ ;  /* 0x000000ff001c7202 */ /* 0x000fc60000000f00 */
[----:B------:R-:W-:-:S06]  /*41f0*/  VIADD R29, R32, 0x7fe00000 ;  /* 0x7fe00000201d7836 */ /* 0x000fcc0000000000 */
[----:B------:R-:W-:-:S10]  /*4200*/  DMUL R34, R36, R28 ;  /* 0x0000001c24227228 */ /* 0x000fd40000000000 */
[----:B------:R-:W-:-:S13]  /*4210*/  FSETP.GTU.AND P0, PT, |R35|, 1.469367938527859385e-39, PT ;  /* 0x001000002300780b */ /* 0x000fda0003f0c200 */
[----:B------:R-:W-:Y:S05]  /*4220*/  @P0 BRA `(.L_x_97) ;  /* 0x0000000000940947 */ /* 0x000fea0003800000 */
[----:B------:R-:W-:Y:S01]  /*4230*/  DFMA R24, R36, -R24, R30 ;  /* 0x800000182418722b */ /* 0x000fe2000000001e */
[----:B------:R-:W-:-:S09]  /*4240*/  IMAD.MOV.U32 R28, RZ, RZ, RZ ;  /* 0x000000ffff1c7224 */ /* 0x000fd200078e00ff */
[C---:B------:R-:W-:Y:S02]  /*4250*/  FSETP.NEU.AND P0, PT, R25.reuse, RZ, PT ;  /* 0x000000ff1900720b */ /* 0x040fe40003f0d000 */
[----:B------:R-:W-:-:S04]  /*4260*/  LOP3.LUT R27, R25, 0x80000000, R27, 0x48, !PT ;  /* 0x80000000191b7812 */ /* 0x000fc800078e481b */
[----:B------:R-:W-:-:S07]  /*4270*/  LOP3.LUT R29, R27, R29, RZ, 0xfc, !PT ;  /* 0x0000001d1b1d7212 */ /* 0x000fce00078efcff */
[----:B------:R-:W-:Y:S05]  /*4280*/  @!P0 BRA `(.L_x_97) ;  /* 0x00000000007c8947 */ /* 0x000fea0003800000 */
[----:B------:R-:W-:Y:S01]  /*4290*/  IMAD.MOV R25, RZ, RZ, -R32 ;  /* 0x000000ffff197224 */ /* 0x000fe200078e0a20 */
[----:B------:R-:W-:Y:S01]  /*42a0*/  DMUL.RP R28, R36, R28 ;  /* 0x0000001c241c7228 */ /* 0x000fe20000008000 */
[----:B------:R-:W-:-:S06]  /*42b0*/  IMAD.MOV.U32 R24, RZ, RZ, RZ ;  /* 0x000000ffff187224 */ /* 0x000fcc00078e00ff */
[----:B------:R-:W-:-:S03]  /*42c0*/  DFMA R24, R34, -R24, R36 ;  /* 0x800000182218722b */ /* 0x000fc60000000024 */
[----:B------:R-:W-:-:S03]  /*42d0*/  LOP3.LUT R27, R29, R27, RZ, 0x3c, !PT ;  /* 0x0000001b1d1b7212 */ /* 0x000fc600078e3cff */
[----:B------:R-:W-:-:S04]  /*42e0*/  IADD3 R24, PT, PT, -R32, -0x43300000, RZ ;  /* 0xbcd0000020187810 */ /* 0x000fc80007ffe1ff */
[----:B------:R-:W-:-:S04]  /*42f0*/  FSETP.NEU.AND P0, PT, |R25|, R24, PT ;  /* 0x000000181900720b */ /* 0x000fc80003f0d200 */
[----:B------:R-:W-:Y:S02]  /*4300*/  FSEL R34, R28, R34, !P0 ;  /* 0x000000221c227208 */ /* 0x000fe40004000000 */
[----:B------:R-:W-:Y:S01]  /*4310*/  FSEL R35, R27, R35, !P0 ;  /* 0x000000231b237208 */ /* 0x000fe20004000000 */
[----:B------:R-:W-:Y:S06]  /*4320*/  BRA `(.L_x_97) ;  /* 0x0000000000547947 */ /* 0x000fec0003800000 */
.L_x_96:
[----:B------:R-:W-:-:S14]  /*4330*/  DSETP.NAN.AND P0, PT, R28, R28, PT ;  /* 0x0000001c1c00722a */ /* 0x000fdc0003f08000 */
[----:B------:R-:W-:Y:S05]  /*4340*/  @P0 BRA `(.L_x_98) ;  /* 0x0000000000440947 */ /* 0x000fea0003800000 */
[----:B------:R-:W-:-:S14]  /*4350*/  DSETP.NAN.AND P0, PT, R26, R26, PT ;  /* 0x0000001a1a00722a */ /* 0x000fdc0003f08000 */
[----:B------:R-:W-:Y:S05]  /*4360*/  @P0 BRA `(.L_x_99) ;  /* 0x0000000000300947 */ /* 0x000fea0003800000 */
[----:B------:R-:W-:Y:S01]  /*4370*/  ISETP.NE.AND P0, PT, R32, R46, PT ;  /* 0x0000002e2000720c */ /* 0x000fe20003f05270 */
[----:B------:R-:W-:Y:S01]  /*4380*/  IMAD.MOV.U32 R35, RZ, RZ, -0x80000 ;  /* 0xfff80000ff237424 */ /* 0x000fe200078e00ff */
[----:B------:R-:W-:-:S11]  /*4390*/  MOV R34, 0x0 ;  /* 0x0000000000227802 */ /* 0x000fd60000000f00 */
[----:B------:R-:W-:Y:S05]  /*43a0*/  @!P0 BRA `(.L_x_97) ;  /* 0x0000000000348947 */ /* 0x000fea0003800000 */
[----:B------:R-:W-:Y:S02]  /*43b0*/  ISETP.NE.AND P0, PT, R32, 0x7ff00000, PT ;  /* 0x7ff000002000780c */ /* 0x000fe40003f05270 */
[----:B------:R-:W-:Y:S02]  /*43c0*/  LOP3.LUT R35, R29, 0x80000000, R27, 0x48, !PT ;  /* 0x800000001d237812 */ /* 0x000fe400078e481b */
[----:B------:R-:W-:-:S13]  /*43d0*/  ISETP.EQ.OR P0, PT, R46, RZ, !P0 ;  /* 0x000000ff2e00720c */ /* 0x000fda0004702670 */
[----:B------:R-:W-:Y:S01]  /*43e0*/  @P0 LOP3.LUT R24, R35, 0x7ff00000, RZ, 0xfc, !PT ;  /* 0x7ff0000023180812 */ /* 0x000fe200078efcff */
[----:B------:R-:W-:Y:S02]  /*43f0*/  @!P0 IMAD.MOV.U32 R34, RZ, RZ, RZ ;  /* 0x000000ffff228224 */ /* 0x000fe400078e00ff */
[----:B------:R-:W-:Y:S01]  /*4400*/  @P0 IMAD.MOV.U32 R34, RZ, RZ, RZ ;  /* 0x000000ffff220224 */ /* 0x000fe200078e00ff */
[----:B------:R-:W-:Y:S01]  /*4410*/  @P0 MOV R35, R24 ;  /* 0x0000001800230202 */ /* 0x000fe20000000f00 */
[----:B------:R-:W-:Y:S06]  /*4420*/  BRA `(.L_x_97) ;  /* 0x0000000000147947 */ /* 0x000fec0003800000 */
.L_x_99:
[----:B------:R-:W-:Y:S01]  /*4430*/  LOP3.LUT R35, R27, 0x80000, RZ, 0xfc, !PT ;  /* 0x000800001b237812 */ /* 0x000fe200078efcff */
[----:B------:R-:W-:Y:S01]  /*4440*/  IMAD.MOV.U32 R34, RZ, RZ, R26 ;  /* 0x000000ffff227224 */ /* 0x000fe200078e001a */
[----:B------:R-:W-:Y:S06]  /*4450*/  BRA `(.L_x_97) ;  /* 0x0000000000087947 */ /* 0x000fec0003800000 */
.L_x_98:
[----:B------:R-:W-:Y:S01]  /*4460*/  LOP3.LUT R35, R29, 0x80000, RZ, 0xfc, !PT ;  /* 0x000800001d237812 */ /* 0x000fe200078efcff */
[----:B------:R-:W-:-:S07]  /*4470*/  IMAD.MOV.U32 R34, RZ, RZ, R28 ;  /* 0x000000ffff227224 */ /* 0x000fce00078e001c */
.L_x_97:
[----:B------:R-:W-:Y:S05]  /*4480*/  BSYNC.RECONVERGENT B3 ;  /* 0x0000000000037941 */ /* 0x000fea0003800200 */
.L_x_95:
[----:B------:R-:W-:Y:S01]  /*4490*/  IMAD.MOV.U32 R43, RZ, RZ, 0x0 ;  /* 0x00000000ff2b7424 */ /* 0x000fe200078e00ff */
[----:B------:R-:W-:Y:S01]  /*44a0*/  MOV R25, R35 ;  /* 0x0000002300197202 */ /* 0x000fe20000000f00 */
[----:B------:R-:W-:Y:S02]  /*44b0*/  IMAD.MOV.U32 R24, RZ, RZ, R34 ;  /* 0x000000ffff187224 */ /* 0x000fe400078e0022 */
[----:B------:R-:W-:Y:S05]  /*44c0*/  RET.REL.NODEC R42 `(_Z25exponentialIntegralKernelPfPdjjdd) ;  /* 0xffffffb82acc7950 */ /* 0x000fea0003c3ffff */
        .weak           $__internal_2_$__cuda_sm20_rcp_rn_f32_slowpath
        .type           $__internal_2_$__cuda_sm20_rcp_rn_f32_slowpath,@function
        .size           $__internal_2_$__cuda_sm20_rcp_rn_f32_slowpath,($__internal_3_$__cuda_sm3x_div_rn_noftz_f32_slowpath - $__internal_2_$__cuda_sm20_rcp_rn_f32_slowpath)
$__internal_2_$__cuda_sm20_rcp_rn_f32_slowpath:
[----:B------:R-:W-:Y:S01]  /*44d0*/  IMAD.SHL.U32 R26, R25, 0x2, RZ ;  /* 0x00000002191a7824 */ /* 0x000fe200078e00ff */
[----:B------:R-:W-:Y:S04]  /*44e0*/  BSSY.RECONVERGENT B3, `(.L_x_100) ;  /* 0x0000030000037945 */ /* 0x000fe80003800200 */
[----:B------:R-:W-:-:S04]  /*44f0*/  SHF.R.U32.HI R26, RZ, 0x18, R26 ;  /* 0x00000018ff1a7819 */ /* 0x000fc8000001161a */
[----:B------:R-:W-:-:S13]  /*4500*/  ISETP.NE.U32.AND P0, PT, R26, RZ, PT ;  /* 0x000000ff1a00720c */ /* 0x000fda0003f05070 */
[----:B------:R-:W-:Y:S05]  /*4510*/  @P0 BRA `(.L_x_101) ;  /* 0x0000000000280947 */ /* 0x000fea0003800000 */
[----:B------:R-:W-:-:S05]  /*4520*/  IMAD.SHL.U32 R26, R25, 0x2, RZ ;  /* 0x00000002191a7824 */ /* 0x000fca00078e00ff */
[----:B------:R-:W-:-:S13]  /*4530*/  ISETP.NE.AND P0, PT, R26, RZ, PT ;  /* 0x000000ff1a00720c */ /* 0x000fda0003f05270 */
[----:B------:R-:W-:Y:S01]  /*4540*/  @P0 FFMA R37, R25, 1.84467440737095516160e+19, RZ ;  /* 0x5f80000019250823 */ /* 0x000fe200000000ff */
[----:B------:R-:W-:Y:S08]  /*4550*/  @!P0 MUFU.RCP R27, R25 ;  /* 0x00000019001b8308 */ /* 0x000ff00000001000 */
[----:B------:R-:W0:Y:S02]  /*4560*/  @P0 MUFU.RCP R26, R37 ;  /* 0x00000025001a0308 */ /* 0x000e240000001000 */
[----:B0-----:R-:W-:-:S04]  /*4570*/  @P0 FFMA R38, R37, R26, -1 ;  /* 0xbf80000025260423 */ /* 0x001fc8000000001a */
[----:B------:R-:W-:-:S04]  /*4580*/  @P0 FADD.FTZ R39, -R38, -RZ ;  /* 0x800000ff26270221 */ /* 0x000fc80000010100 */
[----:B------:R-:W-:-:S04]  /*4590*/  @P0 FFMA R26, R26, R39, R26 ;  /* 0x000000271a1a0223 */ /* 0x000fc8000000001a */
[----:B------:R-:W-:Y:S01]  /*45a0*/  @P0 FFMA R27, R26, 1.84467440737095516160e+19, RZ ;  /* 0x5f8000001a1b0823 */ /* 0x000fe200000000ff */
[----:B------:R-:W-:Y:S06]  /*45b0*/  BRA `(.L_x_102) ;  /* 0x0000000000887947 */ /* 0x000fec0003800000 */
.L_x_101:
[----:B------:R-:W-:-:S04]  /*45c0*/  IADD3 R27, PT, PT, R26, -0xfd, RZ ;  /* 0xffffff031a1b7810 */ /* 0x000fc80007ffe0ff */
[----:B------:R-:W-:-:S13]  /*45d0*/  ISETP.GT.U32.AND P0, PT, R27, 0x1, PT ;  /* 0x000000011b00780c */ /* 0x000fda0003f04070 */
[----:B------:R-:W-:Y:S05]  /*45e0*/  @P0 BRA `(.L_x_103) ;  /* 0x0000000000780947 */ /* 0x000fea0003800000 */
[----:B------:R-:W-:Y:S01]  /*45f0*/  LOP3.LUT R37, R25, 0x7fffff, RZ, 0xc0, !PT ;  /* 0x007fffff19257812 */ /* 0x000fe200078ec0ff */
[----:B------:R-:W-:-:S03]  /*4600*/  IMAD.MOV.U32 R42, RZ, RZ, 0x3 ;  /* 0x00000003ff2a7424 */ /* 0x000fc600078e00ff */
[----:B------:R-:W-:Y:S02]  /*4610*/  LOP3.LUT R37, R37, 0x3f800000, RZ, 0xfc, !PT ;  /* 0x3f80000025257812 */ /* 0x000fe400078efcff */
[----:B------:R-:W-:Y:S02]  /*4620*/  SHF.L.U32 R41, R42, R27, RZ ;  /* 0x0000001b2a297219 */ /* 0x000fe400000006ff */
[----:B------:R-:W0:Y:S02]  /*4630*/  MUFU.RCP R38, R37 ;  /* 0x0000002500267308 */ /* 0x000e240000001000 */
[----:B0-----:R-:W-:-:S04]  /*4640*/  FFMA R39, R37, R38, -1 ;  /* 0xbf80000025277423 */ /* 0x001fc80000000026 */
[----:B------:R-:W-:-:S04]  /*4650*/  FADD.FTZ R39, -R39, -RZ ;  /* 0x800000ff27277221 */ /* 0x000fc80000010100 */
[CCC-:B------:R-:W-:Y:S01]  /*4660*/  FFMA.RM R40, R38.reuse, R39.reuse, R38.reuse ;  /* 0x0000002726287223 */ /* 0x1c0fe20000004026 */
[----:B------:R-:W-:-:S04]  /*4670*/  FFMA.RP R39, R38, R39, R38 ;  /* 0x0000002726277223 */ /* 0x000fc80000008026 */
[C---:B------:R-:W-:Y:S02]  /*4680*/  LOP3.LUT R38, R40.reuse, 0x7fffff, RZ, 0xc0, !PT ;  /* 0x007fffff28267812 */ /* 0x040fe400078ec0ff */
[----:B------:R-:W-:Y:S02]  /*4690*/  FSETP.NEU.FTZ.AND P0, PT, R40, R39, PT ;  /* 0x000000272800720b */ /* 0x000fe40003f1d000 */
[----:B------:R-:W-:Y:S02]  /*46a0*/  LOP3.LUT R38, R38, 0x800000, RZ, 0xfc, !PT ;  /* 0x0080000026267812 */ /* 0x000fe400078efcff */
[----:B------:R-:W-:Y:S02]  /*46b0*/  SEL R39, RZ, 0xffffffff, !P0 ;  /* 0xffffffffff277807 */ /* 0x000fe40004000000 */
[----:B------:R-:W-:-:S03]  /*46c0*/  LOP3.LUT R40, R41, R38, RZ, 0xc0, !PT ;  /* 0x0000002629287212 */ /* 0x000fc600078ec0ff */
[----:B------:R-:W-:Y:S01]  /*46d0*/  IMAD.MOV R39, RZ, RZ, -R39 ;  /* 0x000000ffff277224 */ /* 0x000fe200078e0a27 */
[----:B------:R-:W-:-:S04]  /*46e0*/  SHF.R.U32.HI R40, RZ, R27, R40 ;  /* 0x0000001bff287219 */ /* 0x000fc80000011628 */
[----:B------:R-:W-:Y:S02]  /*46f0*/  LOP3.LUT P1, RZ, R39, R27, R38, 0xf8, !PT ;  /* 0x0000001b27ff7212 */ /* 0x000fe4000782f826 */
[C---:B------:R-:W-:Y:S02]  /*4700*/  LOP3.LUT P0, RZ, R40.reuse, 0x1, RZ, 0xc0, !PT ;  /* 0x0000000128ff7812 */ /* 0x040fe4000780c0ff */
[----:B------:R-:W-:-:S04]  /*4710*/  LOP3.LUT P2, RZ, R40, 0x2, RZ, 0xc0, !PT ;  /* 0x0000000228ff7812 */ /* 0x000fc8000784c0ff */
[----:B------:R-:W-:Y:S02]  /*4720*/  PLOP3.LUT P0, PT, P0, P1, P2, 0xe0, 0x0 ;  /* 0x000000000000781c */ /* 0x000fe40000703c20 */
[----:B------:R-:W-:Y:S02]  /*4730*/  LOP3.LUT P1, RZ, R25, 0x7fffff, RZ, 0xc0, !PT ;  /* 0x007fffff19ff7812 */ /* 0x000fe4000782c0ff */
[----:B------:R-:W-:-:S05]  /*4740*/  SEL R27, RZ, 0x1, !P0 ;  /* 0x00000001ff1b7807 */ /* 0x000fca0004000000 */
[----:B------:R-:W-:-:S05]  /*4750*/  IMAD.MOV R27, RZ, RZ, -R27 ;  /* 0x000000ffff1b7224 */ /* 0x000fca00078e0a1b */
[----:B------:R-:W-:Y:S02]  /*4760*/  ISETP.GE.AND P0, PT, R27, RZ, PT ;  /* 0x000000ff1b00720c */ /* 0x000fe40003f06270 */
[----:B------:R-:W-:-:S04]  /*4770*/  IADD3 R27, PT, PT, R26, -0xfc, RZ ;  /* 0xffffff041a1b7810 */ /* 0x000fc80007ffe0ff */
[----:B------:R-:W-:-:S07]  /*4780*/  SHF.R.U32.HI R38, RZ, R27, R38 ;  /* 0x0000001bff267219 */ /* 0x000fce0000011626 */
[----:B------:R-:W-:-:S04]  /*4790*/  @!P0 VIADD R38, R38, 0x1 ;  /* 0x0000000126268836 */ /* 0x000fc80000000000 */
[----:B------:R-:W-:-:S05]  /*47a0*/  @!P1 IMAD.SHL.U32 R38, R38, 0x2, RZ ;  /* 0x0000000226269824 */ /* 0x000fca00078e00ff */
[----:B------:R-:W-:Y:S01]  /*47b0*/  LOP3.LUT R27, R38, 0x80000000, R25, 0xf8, !PT ;  /* 0x80000000261b7812 */ /* 0x000fe200078ef819 */
[----:B------:R-:W-:Y:S06]  /*47c0*/  BRA `(.L_x_102) ;  /* 0x0000000000047947 */ /* 0x000fec0003800000 */
.L_x_103:
[----:B------:R0:W1:Y:S02]  /*47d0*/  MUFU.RCP R27, R25 ;  /* 0x00000019001b7308 */ /* 0x0000640000001000 */
.L_x_102:
[----:B------:R-:W-:Y:S05]  /*47e0*/  BSYNC.RECONVERGENT B3 ;  /* 0x0000000000037941 */ /* 0x000fea0003800200 */
.L_x_100:
[----:B01----:R-:W-:Y:S01]  /*47f0*/  IMAD.MOV.U32 R25, RZ, RZ, R27 ;  /* 0x000000ffff197224 */ /* 0x003fe200078e001b */
[----:B------:R-:W-:Y:S01]  /*4800*/  MOV R26, R34 ;  /* 0x00000022001a7202 */ /* 0x000fe20000000f00 */
[----:B------:R-:W-:-:S04]  /*4810*/  IMAD.MOV.U32 R27, RZ, RZ, 0x0 ;  /* 0x00000000ff1b7424 */ /* 0x000fc800078e00ff */
[----:B------:R-:W-:Y:S05]  /*4820*/  RET.REL.NODEC R26 `(_Z25exponentialIntegralKernelPfPdjjdd) ;  /* 0xffffffb41af47950 */ /* 0x000fea0003c3ffff */
        .weak           $__internal_3_$__cuda_sm3x_div_rn_noftz_f32_slowpath
        .type           $__internal_3_$__cuda_sm3x_div_rn_noftz_f32_slowpath,@function
        .size           $__internal_3_$__cuda_sm3x_div_rn_noftz_f32_slowpath,(.L_x_119 - $__internal_3_$__cuda_sm3x_div_rn_noftz_f32_slowpath)
$__internal_3_$__cuda_sm3x_div_rn_noftz_f32_slowpath:
[----:B------:R-:W-:Y:S01]  /*4830*/  SHF.R.U32.HI R27, RZ, 0x17, R26 ;  /* 0x00000017ff1b7819 */ /* 0x000fe2000001161a */
[----:B------:R-:W-:Y:S01]  /*4840*/  BSSY.RECONVERGENT B3, `(.L_x_104) ;  /* 0x0000062000037945 */ /* 0x000fe20003800200 */
[----:B------:R-:W-:Y:S02]  /*4850*/  SHF.R.U32.HI R34, RZ, 0x17, R25 ;  /* 0x00000017ff227819 */ /* 0x000fe40000011619 */
[----:B------:R-:W-:Y:S02]  /*4860*/  LOP3.LUT R27, R27, 0xff, RZ, 0xc0, !PT ;  /* 0x000000ff1b1b7812 */ /* 0x000fe400078ec0ff */
[----:B------:R-:W-:-:S03]  /*4870*/  LOP3.LUT R40, R34, 0xff, RZ, 0xc0, !PT ;  /* 0x000000ff22287812 */ /* 0x000fc600078ec0ff */
[----:B------:R-:W-:Y:S02]  /*4880*/  VIADD R37, R27, 0xffffffff ;  /* 0xffffffff1b257836 */ /* 0x000fe40000000000 */
[----:B------:R-:W-:-:S03]  /*4890*/  VIADD R35, R40, 0xffffffff ;  /* 0xffffffff28237836 */ /* 0x000fc60000000000 */
[----:B------:R-:W-:-:S04]  /*48a0*/  ISETP.GT.U32.AND P0, PT, R37, 0xfd, PT ;  /* 0x000000fd2500780c */ /* 0x000fc80003f04070 */
[----:B------:R-:W-:-:S13]  /*48b0*/  ISETP.GT.U32.OR P0, PT, R35, 0xfd, P0 ;  /* 0x000000fd2300780c */ /* 0x000fda0000704470 */
[----:B------:R-:W-:Y:S01]  /*48c0*/  @!P0 MOV R34, RZ ;  /* 0x000000ff00228202 */ /* 0x000fe20000000f00 */
[----:B------:R-:W-:Y:S06]  /*48d0*/  @!P0 BRA `(.L_x_105) ;  /* 0x00000000005c8947 */ /* 0x000fec0003800000 */
[----:B------:R-:W-:Y:S02]  /*48e0*/  FSETP.GTU.FTZ.AND P0, PT, |R25|, +INF , PT ;  /* 0x7f8000001900780b */ /* 0x000fe40003f1c200 */
[----:B------:R-:W-:-:S04]  /*48f0*/  FSETP.GTU.FTZ.AND P1, PT, |R26|, +INF , PT ;  /* 0x7f8000001a00780b */ /* 0x000fc80003f3c200 */
[----:B------:R-:W-:-:S13]  /*4900*/  PLOP3.LUT P0, PT, P0, P1, PT, 0xf8, 0x8f ;  /* 0x00000000008f781c */ /* 0x000fda0000703f70 */
[----:B------:R-:W-:Y:S05]  /*4910*/  @P0 BRA `(.L_x_106) ;  /* 0x00000004004c0947 */ /* 0x000fea0003800000 */
[----:B------:R-:W-:-:S13]  /*4920*/  LOP3.LUT P0, RZ, R26, 0x7fffffff, R25, 0xc8, !PT ;  /* 0x7fffffff1aff7812 */ /* 0x000fda000780c819 */
[----:B------:R-:W-:Y:S05]  /*4930*/  @!P0 BRA `(.L_x_107) ;  /* 0x00000004003c8947 */ /* 0x000fea0003800000 */
[C---:B------:R-:W-:Y:S02]  /*4940*/  FSETP.NEU.FTZ.AND P0, PT, |R25|.reuse, +INF , PT ;  /* 0x7f8000001900780b */ /* 0x040fe40003f1d200 */
[----:B------:R-:W-:Y:S02]  /*4950*/  FSETP.NEU.FTZ.AND P2, PT, |R26|, +INF , PT ;  /* 0x7f8000001a00780b */ /* 0x000fe40003f5d200 */
[----:B------:R-:W-:-:S11]  /*4960*/  FSETP.NEU.FTZ.AND P1, PT, |R25|, +INF , PT ;  /* 0x7f8000001900780b */ /* 0x000fd60003f3d200 */
[----:B------:R-:W-:Y:S05]  /*4970*/  @!P2 BRA !P0, `(.L_x_107) ;  /* 0x00000004002ca947 */ /* 0x000fea0004000000 */
[----:B------:R-:W-:-:S04]  /*4980*/  LOP3.LUT P0, RZ, R25, 0x7fffffff, RZ, 0xc0, !PT ;  /* 0x7fffffff19ff7812 */ /* 0x000fc8000780c0ff */
[----:B------:R-:W-:-:S13]  /*4990*/  PLOP3.LUT P0, PT, P2, P0, PT, 0x2f, 0xf2 ;  /* 0x0000000000f2781c */ /* 0x000fda0001700577 */
[----:B------:R-:W-:Y:S05]  /*49a0*/  @P0 BRA `(.L_x_108) ;  /* 0x0000000400180947 */ /* 0x000fea0003800000 */
[----:B------:R-:W-:-:S04]  /*49b0*/  LOP3.LUT P0, RZ, R26, 0x7fffffff, RZ, 0xc0, !PT ;  /* 0x7fffffff1aff7812 */ /* 0x000fc8000780c0ff */
[----:B------:R-:W-:-:S13]  /*49c0*/  PLOP3.LUT P0, PT, P1, P0, PT, 0x2f, 0xf2 ;  /* 0x0000000000f2781c */ /* 0x000fda0000f00577 */
[----:B------:R-:W-:Y:S05]  /*49d0*/  @P0 BRA `(.L_x_109) ;  /* 0x0000000400000947 */ /* 0x000fea0003800000 */
[----:B------:R-:W-:Y:S02]  /*49e0*/  ISETP.GE.AND P0, PT, R35, RZ, PT ;  /* 0x000000ff2300720c */ /* 0x000fe40003f06270 */
[----:B------:R-:W-:-:S11]  /*49f0*/  ISETP.GE.AND P1, PT, R37, RZ, PT ;  /* 0x000000ff2500720c */ /* 0x000fd60003f26270 */
[----:B------:R-:W-:Y:S02]  /*4a00*/  @P0 IMAD.MOV.U32 R34, RZ, RZ, RZ ;  /* 0x000000ffff220224 */ /* 0x000fe400078e00ff */
[----:B------:R-:W-:Y:S01]  /*4a10*/  @!P0 FFMA R25, R25, 1.84467440737095516160e+19, RZ ;  /* 0x5f80000019198823 */ /* 0x000fe200000000ff */
[----:B------:R-:W-:Y:S02]  /*4a20*/  @!P0 IMAD.MOV.U32 R34, RZ, RZ, -0x40 ;  /* 0xffffffc0ff228424 */ /* 0x000fe400078e00ff */
[----:B------:R-:W-:Y:S02]  /*4a30*/  @!P1 FFMA R26, R26, 1.84467440737095516160e+19, RZ ;  /* 0x5f8000001a1a9823 */ /* 0x000fe400000000ff */
[----:B------:R-:W-:-:S07]  /*4a40*/  @!P1 VIADD R34, R34, 0x40 ;  /* 0x0000004022229836 */ /* 0x000fce0000000000 */
.L_x_105:
[----:B------:R-:W-:Y:S01]  /*4a50*/  LEA R35, R27, 0xc0800000, 0x17 ;  /* 0xc08000001b237811 */ /* 0x000fe200078eb8ff */
[----:B------:R-:W-:Y:S01]  /*4a60*/  VIADD R40, R40, 0xffffff81 ;  /* 0xffffff8128287836 */ /* 0x000fe20000000000 */
[----:B------:R-:W-:Y:S02]  /*4a70*/  BSSY.RECONVERGENT B4, `(.L_x_110) ;  /* 0x0000035000047945 */ /* 0x000fe40003800200 */
[----:B------:R-:W-:Y:S01]  /*4a80*/  IADD3 R37, PT, PT, -R35, R26, RZ ;  /* 0x0000001a23257210 */ /* 0x000fe20007ffe1ff */
[----:B------:R-:W-:-:S03]  /*4a90*/  IMAD R25, R40, -0x800000, R25 ;  /* 0xff80000028197824 */ /* 0x000fc600078e0219 */
[----:B------:R0:W1:Y:S01]  /*4aa0*/  MUFU.RCP R26, R37 ;  /* 0x00000025001a7308 */ /* 0x0000620000001000 */
[----:B------:R-:W-:Y:S01]  /*4ab0*/  FADD.FTZ R38, -R37, -RZ ;  /* 0x800000ff25267221 */ /* 0x000fe20000010100 */
[----:B0-----:R-:W-:-:S05]  /*4ac0*/  IADD3 R37, PT, PT, R40, 0x7f, -R27 ;  /* 0x0000007f28257810 */ /* 0x001fca0007ffe81b */
[----:B------:R-:W-:Y:S02]  /*4ad0*/  IMAD.IADD R34, R37, 0x1, R34 ;  /* 0x0000000125227824 */ /* 0x000fe400078e0222 */
[----:B-1----:R-:W-:-:S04]  /*4ae0*/  FFMA R35, R26, R38, 1 ;  /* 0x3f8000001a237423 */ /* 0x002fc80000000026 */
[----:B------:R-:W-:-:S04]  /*4af0*/  FFMA R26, R26, R35, R26 ;  /* 0x000000231a1a7223 */ /* 0x000fc8000000001a */
[----:B------:R-:W-:-:S04]  /*4b00*/  FFMA R35, R25, R26, RZ ;  /* 0x0000001a19237223 */ /* 0x000fc800000000ff */
[----:B------:R-:W-:-:S04]  /*4b10*/  FFMA R39, R38, R35, R25 ;  /* 0x0000002326277223 */ /* 0x000fc80000000019 */
[----:B------:R-:W-:-:S04]  /*4b20*/  FFMA R35, R26, R39, R35 ;  /* 0x000000271a237223 */ /* 0x000fc80000000023 */
[----:B------:R-:W-:-:S04]  /*4b30*/  FFMA R38, R38, R35, R25 ;  /* 0x0000002326267223 */ /* 0x000fc80000000019 */
[----:B------:R-:W-:-:S05]  /*4b40*/  FFMA R25, R26, R38, R35 ;  /* 0x000000261a197223 */ /* 0x000fca0000000023 */
[----:B------:R-:W-:-:S04]  /*4b50*/  SHF.R.U32.HI R27, RZ, 0x17, R25 ;  /* 0x00000017ff1b7819 */ /* 0x000fc80000011619 */
[----:B------:R-:W-:-:S05]  /*4b60*/  LOP3.LUT R27, R27, 0xff, RZ, 0xc0, !PT ;  /* 0x000000ff1b1b7812 */ /* 0x000fca00078ec0ff */
[----:B------:R-:W-:-:S05]  /*4b70*/  IMAD.IADD R37, R27, 0x1, R34 ;  /* 0x000000011b257824 */ /* 0x000fca00078e0222 */
[----:B------:R-:W-:-:S04]  /*4b80*/  IADD3 R27, PT, PT, R37, -0x1, RZ ;  /* 0xffffffff251b7810 */ /* 0x000fc80007ffe0ff */
[----:B------:R-:W-:-:S13]  /*4b90*/  ISETP.GE.U32.AND P0, PT, R27, 0xfe, PT ;  /* 0x000000fe1b00780c */ /* 0x000fda0003f06070 */
[----:B------:R-:W-:Y:S05]  /*4ba0*/  @!P0 BRA `(.L_x_111) ;  /* 0x0000000000808947 */ /* 0x000fea0003800000 */
[----:B------:R-:W-:-:S13]  /*4bb0*/  ISETP.GT.AND P0, PT, R37, 0xfe, PT ;  /* 0x000000fe2500780c */ /* 0x000fda0003f04270 */
[----:B------:R-:W-:Y:S05]  /*4bc0*/  @P0 BRA `(.L_x_112) ;  /* 0x00000000006c0947 */ /* 0x000fea0003800000 */
[----:B------:R-:W-:-:S13]  /*4bd0*/  ISETP.GE.AND P0, PT, R37, 0x1, PT ;  /* 0x000000012500780c */ /* 0x000fda0003f06270 */
[----:B------:R-:W-:Y:S05]  /*4be0*/  @P0 BRA `(.L_x_113) ;  /* 0x0000000000740947 */ /* 0x000fea0003800000 */
[----:B------:R-:W-:Y:S02]  /*4bf0*/  ISETP.GE.AND P0, PT, R37, -0x18, PT ;  /* 0xffffffe82500780c */ /* 0x000fe40003f06270 */
[----:B------:R-:W-:-:S11]  /*4c00*/  LOP3.LUT R25, R25, 0x80000000, RZ, 0xc0, !PT ;  /* 0x8000000019197812 */ /* 0x000fd600078ec0ff */
[----:B------:R-:W-:Y:S05]  /*4c10*/  @!P0 BRA `(.L_x_113) ;  /* 0x0000000000688947 */ /* 0x000fea0003800000 */
[CCC-:B------:R-:W-:Y:S01]  /*4c20*/  FFMA.RZ R27, R26.reuse, R38.reuse, R35.reuse ;  /* 0x000000261a1b7223 */ /* 0x1c0fe2000000c023 */
[C---:B------:R-:W-:Y:S02]  /*4c30*/  ISETP.NE.AND P2, PT, R37.reuse, RZ, PT ;  /* 0x000000ff2500720c */ /* 0x040fe40003f45270 */
[----:B------:R-:W-:Y:S02]  /*4c40*/  ISETP.NE.AND P1, PT, R37, RZ, PT ;  /* 0x000000ff2500720c */ /* 0x000fe40003f25270 */
[----:B------:R-:W-:Y:S01]  /*4c50*/  LOP3.LUT R34, R27, 0x7fffff, RZ, 0xc0, !PT ;  /* 0x007fffff1b227812 */ /* 0x000fe200078ec0ff */
[CCC-:B------:R-:W-:Y:S01]  /*4c60*/  FFMA.RP R27, R26.reuse, R38.reuse, R35.reuse ;  /* 0x000000261a1b7223 */ /* 0x1c0fe20000008023 */
[----:B------:R-:W-:Y:S01]  /*4c70*/  FFMA.RM R26, R26, R38, R35 ;  /* 0x000000261a1a7223 */ /* 0x000fe20000004023 */
[----:B------:R-:W-:Y:S01]  /*4c80*/  VIADD R35, R37, 0x20 ;  /* 0x0000002025237836 */ /* 0x000fe20000000000 */
[----:B------:R-:W-:Y:S01]  /*4c90*/  LOP3.LUT R34, R34, 0x800000, RZ, 0xfc, !PT ;  /* 0x0080000022227812 */ /* 0x000fe200078efcff */
[----:B------:R-:W-:-:S02]  /*4ca0*/  IMAD.MOV R37, RZ, RZ, -R37 ;  /* 0x000000ffff257224 */ /* 0x000fc400078e0a25 */
[----:B------:R-:W-:Y:S02]  /*4cb0*/  FSETP.NEU.FTZ.AND P0, PT, R27, R26, PT ;  /* 0x0000001a1b00720b */ /* 0x000fe40003f1d000 */
[----:B------:R-:W-:Y:S02]  /*4cc0*/  SHF.L.U32 R35, R34, R35, RZ ;  /* 0x0000002322237219 */ /* 0x000fe400000006ff */
[----:B------:R-:W-:Y:S02]  /*4cd0*/  SEL R27, R37, RZ, P2 ;  /* 0x000000ff251b7207 */ /* 0x000fe40001000000 */
[----:B------:R-:W-:Y:S02]  /*4ce0*/  ISETP.NE.AND P1, PT, R35, RZ, P1 ;  /* 0x000000ff2300720c */ /* 0x000fe40000f25270 */
[----:B------:R-:W-:Y:S02]  /*4cf0*/  SHF.R.U32.HI R27, RZ, R27, R34 ;  /* 0x0000001bff1b7219 */ /* 0x000fe40000011622 */
[----:B------:R-:W-:-:S02]  /*4d00*/  PLOP3.LUT P0, PT, P0, P1, PT, 0xf8, 0x8f ;  /* 0x00000000008f781c */ /* 0x000fc40000703f70 */
[----:B------:R-:W-:Y:S02]  /*4d10*/  SHF.R.U32.HI R35, RZ, 0x1, R27 ;  /* 0x00000001ff237819 */ /* 0x000fe4000001161b */
[----:B------:R-:W-:-:S04]  /*4d20*/  SEL R26, RZ, 0x1, !P0 ;  /* 0x00000001ff1a7807 */ /* 0x000fc80004000000 */
[----:B------:R-:W-:-:S04]  /*4d30*/  LOP3.LUT R26, R26, 0x1, R35, 0xf8, !PT ;  /* 0x000000011a1a7812 */ /* 0x000fc800078ef823 */
[----:B------:R-:W-:-:S05]  /*4d40*/  LOP3.LUT R26, R26, R27, RZ, 0xc0, !PT ;  /* 0x0000001b1a1a7212 */ /* 0x000fca00078ec0ff */
[----:B------:R-:W-:-:S05]  /*4d50*/  IMAD.IADD R26, R35, 0x1, R26 ;  /* 0x00000001231a7824 */ /* 0x000fca00078e021a */
[----:B------:R-:W-:Y:S01]  /*4d60*/  LOP3.LUT R25, R26, R25, RZ, 0xfc, !PT ;  /* 0x000000191a197212 */ /* 0x000fe200078efcff */
[----:B------:R-:W-:Y:S06]  /*4d70*/  BRA `(.L_x_113) ;  /* 0x0000000000107947 */ /* 0x000fec0003800000 */
.L_x_112:
[----:B------:R-:W-:-:S04]  /*4d80*/  LOP3.LUT R25, R25, 0x80000000, RZ, 0xc0, !PT ;  /* 0x8000000019197812 */ /* 0x000fc800078ec0ff */
[----:B------:R-:W-:Y:S01]  /*4d90*/  LOP3.LUT R25, R25, 0x7f800000, RZ, 0xfc, !PT ;  /* 0x7f80000019197812 */ /* 0x000fe200078efcff */
[----:B------:R-:W-:Y:S06]  /*4da0*/  BRA `(.L_x_113) ;  /* 0x0000000000047947 */ /* 0x000fec0003800000 */
.L_x_111:
[----:B------:R-:W-:-:S07]  /*4db0*/  LEA R25, R34, R25, 0x17 ;  /* 0x0000001922197211 */ /* 0x000fce00078eb8ff */
.L_x_113:
[----:B------:R-:W-:Y:S05]  /*4dc0*/  BSYNC.RECONVERGENT B4 ;  /* 0x0000000000047941 */ /* 0x000fea0003800200 */
.L_x_110:
[----:B------:R-:W-:Y:S05]  /*4dd0*/  BRA `(.L_x_114) ;  /* 0x0000000000207947 */ /* 0x000fea0003800000 */
.L_x_109:
[----:B------:R-:W-:-:S04]  /*4de0*/  LOP3.LUT R25, R26, 0x80000000, R25, 0x48, !PT ;  /* 0x800000001a197812 */ /* 0x000fc800078e4819 */
[----:B------:R-:W-:Y:S01]  /*4df0*/  LOP3.LUT R25, R25, 0x7f800000, RZ, 0xfc, !PT ;  /* 0x7f80000019197812 */ /* 0x000fe200078efcff */
[----:B------:R-:W-:Y:S06]  /*4e00*/  BRA `(.L_x_114) ;  /* 0x0000000000147947 */ /* 0x000fec0003800000 */
.L_x_108:
[----:B------:R-:W-:Y:S01]  /*4e10*/  LOP3.LUT R25, R26, 0x80000000, R25, 0x48, !PT ;  /* 0x800000001a197812 */ /* 0x000fe200078e4819 */
[----:B------:R-:W-:Y:S06]  /*4e20*/  BRA `(.L_x_114) ;  /* 0x00000000000c7947 */ /* 0x000fec0003800000 */
.L_x_107:
[----:B------:R-:W0:Y:S01]  /*4e30*/  MUFU.RSQ R25, -QNAN ;  /* 0xffc0000000197908 */ /* 0x000e220000001400 */
[----:B------:R-:W-:Y:S05]  /*4e40*/  BRA `(.L_x_114) ;  /* 0x0000000000047947 */ /* 0x000fea0003800000 */
.L_x_106:
[----:B------:R-:W-:-:S07]  /*4e50*/  FADD.FTZ R25, R25, R26 ;  /* 0x0000001a19197221 */ /* 0x000fce0000010000 */
.L_x_114:
[----:B------:R-:W-:Y:S05]  /*4e60*/  BSYNC.RECONVERGENT B3 ;  /* 0x0000000000037941 */ /* 0x000fea0003800200 */
.L_x_104:
[----:B------:R-:W-:Y:S02]  /*4e70*/  IMAD.MOV.U32 R26, RZ, RZ, R32 ;  /* 0x000000ffff1a7224 */ /* 0x000fe400078e0020 */
[----:B------:R-:W-:-:S04]  /*4e80*/  IMAD.MOV.U32 R27, RZ, RZ, 0x0 ;  /* 0x00000000ff1b7424 */ /* 0x000fc800078e00ff */
[----:B0-----:R-:W-:Y:S05]  /*4e90*/  RET.REL.NODEC R26 `(_Z25exponentialIntegralKernelPfPdjjdd) ;  /* 0xffffffb01a587950 */ /* 0x001fea0003c3ffff */
.L_x_115:
[----:B------:R-:W-:-:S00]  /*4ea0*/  BRA `(.L_x_115) ;  /* 0xfffffffc00fc7947 */ /* 0x000fc0000383ffff */
[----:B------:R-:W-:-:S00]  /*4eb0*/  NOP ;  /* 0x0000000000007918 */ /* 0x000fc00000000000 */
        /* <DEDUP_REMOVED lines=12> */
.L_x_119:


//--------------------- .nv.shared.reserved.0     --------------------------
	.section	.nv.shared.reserved.0,"aw",@nobits
	.weak		__nv_reservedSMEM_offset_0_alias
	.size		__nv_reservedSMEM_offset_0_alias, 0, 64
	.other		__nv_reservedSMEM_offset_0_alias,@"STO_CUDA_RESERVED_SHARED STV_DEFAULT"
__nv_reservedSMEM_offset_0_alias:
	.zero		0
	.zero		64


//--------------------- .nv.constant0._Z25exponentialIntegralKernelPfPdjjdd --------------------------
	.section	.nv.constant0._Z25exponentialIntegralKernelPfPdjjdd,"a",@progbits
	.sectionflags	@""
	.align	4
.nv.constant0._Z25exponentialIntegralKernelPfPdjjdd:
	.zero		936


//--------------------- SYMBOLS --------------------------

	.type		.nv.reservedSmem.offset0,@object
	.size		.nv.reservedSmem.offset0,0x4
